//
// Generated by NVIDIA NVVM Compiler
//
// Compiler Build ID: CL-36424714
// Cuda compilation tools, release 13.0, V13.0.88
// Based on NVVM 20.0.0
//

.version 9.0
.target sm_100
.address_size 64

	// .globl	_Z9simulacaoP9particulaid
.func  (.param .b64 func_retval0) __internal_accurate_pow
(
	.param .b64 __internal_accurate_pow_param_0
)
;

.visible .entry _Z9simulacaoP9particulaid(
	.param .u64 .ptr .align 1 _Z9simulacaoP9particulaid_param_0,
	.param .u32 _Z9simulacaoP9particulaid_param_1,
	.param .f64 _Z9simulacaoP9particulaid_param_2
)
{
	.reg .pred 	%p<148>;
	.reg .b32 	%r<184>;
	.reg .b64 	%rd<31>;
	.reg .b64 	%fd<321>;

	ld.param.u64 	%rd12, [_Z9simulacaoP9particulaid_param_0];
	ld.param.u32 	%r32, [_Z9simulacaoP9particulaid_param_1];
	cvta.to.global.u64 	%rd1, %rd12;
	mov.u32 	%r33, %ctaid.x;
	mov.u32 	%r34, %ntid.x;
	mov.u32 	%r35, %tid.x;
	mad.lo.s32 	%r1, %r33, %r34, %r35;
	setp.ge.s32 	%p3, %r1, %r32;
	@%p3 bra 	$L__BB0_82;
	setp.lt.s32 	%p4, %r1, 1;
	mov.b32 	%r182, 0;
	@%p4 bra 	$L__BB0_25;
	mul.wide.u32 	%rd13, %r1, 72;
	add.s64 	%rd14, %rd1, %rd13;
	mov.f64 	%fd133, 0d4000000000000000;
	{
	.reg .b32 %temp; 
	mov.b64 	{%temp, %r2}, %fd133;
	}
	and.b32  	%r3, %r2, 2146435072;
	setp.eq.s32 	%p5, %r3, 1062207488;
	setp.lt.s32 	%p6, %r2, 0;
	selp.b32 	%r4, 0, 2146435072, %p6;
	and.b32  	%r37, %r2, 2147483647;
	setp.ne.s32 	%p7, %r37, 1071644672;
	and.pred  	%p1, %p5, %p7;
	min.s32 	%r38, %r1, %r32;
	ld.global.f64 	%fd295, [%rd14];
	ld.global.f64 	%fd294, [%rd14+8];
	ld.global.f64 	%fd293, [%rd14+16];
	ld.global.f64 	%fd292, [%rd14+48];
	ld.global.f64 	%fd291, [%rd14+56];
	ld.global.f64 	%fd290, [%rd14+64];
	max.s32 	%r182, %r38, 1;
	neg.s32 	%r180, %r182;
	add.s64 	%rd29, %rd1, 40;
$L__BB0_3:
	ld.global.f64 	%fd134, [%rd29+-40];
	sub.f64 	%fd13, %fd134, %fd295;
	ld.global.f64 	%fd135, [%rd29+-32];
	sub.f64 	%fd14, %fd135, %fd294;
	ld.global.f64 	%fd136, [%rd29+-24];
	sub.f64 	%fd15, %fd136, %fd293;
	{
	.reg .b32 %temp; 
	mov.b64 	{%temp, %r8}, %fd13;
	}
	abs.f64 	%fd16, %fd13;
	{ // callseq 0, 0
	.param .b64 param0;
	st.param.f64 	[param0], %fd16;
	.param .b64 retval0;
	call.uni (retval0), 
	__internal_accurate_pow, 
	(
	param0
	);
	ld.param.f64 	%fd137, [retval0];
	} // callseq 0
	setp.lt.s32 	%p11, %r8, 0;
	neg.f64 	%fd139, %fd137;
	selp.f64 	%fd140, %fd139, %fd137, %p5;
	selp.f64 	%fd141, %fd140, %fd137, %p11;
	setp.eq.f64 	%p12, %fd13, 0d0000000000000000;
	selp.b32 	%r39, %r8, 0, %p5;
	or.b32  	%r40, %r39, 2146435072;
	selp.b32 	%r41, %r40, %r39, %p6;
	mov.b32 	%r42, 0;
	mov.b64 	%fd142, {%r42, %r41};
	selp.f64 	%fd296, %fd142, %fd141, %p12;
	add.f64 	%fd143, %fd13, 0d4000000000000000;
	{
	.reg .b32 %temp; 
	mov.b64 	{%temp, %r43}, %fd143;
	}
	and.b32  	%r44, %r43, 2146435072;
	setp.ne.s32 	%p13, %r44, 2146435072;
	@%p13 bra 	$L__BB0_8;
	setp.num.f64 	%p14, %fd13, %fd13;
	@%p14 bra 	$L__BB0_6;
	mov.f64 	%fd144, 0d4000000000000000;
	add.rn.f64 	%fd296, %fd13, %fd144;
	bra.uni 	$L__BB0_8;
$L__BB0_6:
	setp.neu.f64 	%p15, %fd16, 0d7FF0000000000000;
	@%p15 bra 	$L__BB0_8;
	setp.lt.s32 	%p16, %r8, 0;
	or.b32  	%r45, %r4, -2147483648;
	selp.b32 	%r46, %r45, %r4, %p1;
	selp.b32 	%r47, %r46, %r4, %p16;
	mov.b32 	%r48, 0;
	mov.b64 	%fd296, {%r48, %r47};
$L__BB0_8:
	{
	.reg .b32 %temp; 
	mov.b64 	{%temp, %r9}, %fd14;
	}
	abs.f64 	%fd21, %fd14;
	{ // callseq 1, 0
	.param .b64 param0;
	st.param.f64 	[param0], %fd21;
	.param .b64 retval0;
	call.uni (retval0), 
	__internal_accurate_pow, 
	(
	param0
	);
	ld.param.f64 	%fd145, [retval0];
	} // callseq 1
	setp.lt.s32 	%p20, %r9, 0;
	neg.f64 	%fd147, %fd145;
	selp.f64 	%fd148, %fd147, %fd145, %p5;
	selp.f64 	%fd149, %fd148, %fd145, %p20;
	setp.eq.f64 	%p21, %fd14, 0d0000000000000000;
	selp.b32 	%r49, %r9, 0, %p5;
	or.b32  	%r50, %r49, 2146435072;
	selp.b32 	%r51, %r50, %r49, %p6;
	mov.b32 	%r52, 0;
	mov.b64 	%fd150, {%r52, %r51};
	selp.f64 	%fd297, %fd150, %fd149, %p21;
	add.f64 	%fd151, %fd14, 0d4000000000000000;
	{
	.reg .b32 %temp; 
	mov.b64 	{%temp, %r53}, %fd151;
	}
	and.b32  	%r54, %r53, 2146435072;
	setp.ne.s32 	%p22, %r54, 2146435072;
	@%p22 bra 	$L__BB0_13;
	setp.num.f64 	%p23, %fd14, %fd14;
	@%p23 bra 	$L__BB0_11;
	mov.f64 	%fd152, 0d4000000000000000;
	add.rn.f64 	%fd297, %fd14, %fd152;
	bra.uni 	$L__BB0_13;
$L__BB0_11:
	setp.neu.f64 	%p24, %fd21, 0d7FF0000000000000;
	@%p24 bra 	$L__BB0_13;
	or.b32  	%r55, %r4, -2147483648;
	selp.b32 	%r56, %r55, %r4, %p1;
	selp.b32 	%r57, %r56, %r4, %p20;
	mov.b32 	%r58, 0;
	mov.b64 	%fd297, {%r58, %r57};
$L__BB0_13:
	setp.eq.f64 	%p29, %fd14, 0d3FF0000000000000;
	selp.f64 	%fd153, 0d3FF0000000000000, %fd297, %p29;
	setp.eq.f64 	%p30, %fd13, 0d3FF0000000000000;
	selp.f64 	%fd154, 0d3FF0000000000000, %fd296, %p30;
	add.f64 	%fd26, %fd154, %fd153;
	{
	.reg .b32 %temp; 
	mov.b64 	{%temp, %r10}, %fd15;
	}
	abs.f64 	%fd27, %fd15;
	{ // callseq 2, 0
	.param .b64 param0;
	st.param.f64 	[param0], %fd27;
	.param .b64 retval0;
	call.uni (retval0), 
	__internal_accurate_pow, 
	(
	param0
	);
	ld.param.f64 	%fd155, [retval0];
	} // callseq 2
	setp.lt.s32 	%p31, %r10, 0;
	neg.f64 	%fd157, %fd155;
	selp.f64 	%fd158, %fd157, %fd155, %p5;
	selp.f64 	%fd159, %fd158, %fd155, %p31;
	setp.eq.f64 	%p32, %fd15, 0d0000000000000000;
	selp.b32 	%r59, %r10, 0, %p5;
	or.b32  	%r60, %r59, 2146435072;
	selp.b32 	%r61, %r60, %r59, %p6;
	mov.b32 	%r62, 0;
	mov.b64 	%fd160, {%r62, %r61};
	selp.f64 	%fd298, %fd160, %fd159, %p32;
	add.f64 	%fd161, %fd15, 0d4000000000000000;
	{
	.reg .b32 %temp; 
	mov.b64 	{%temp, %r63}, %fd161;
	}
	and.b32  	%r64, %r63, 2146435072;
	setp.ne.s32 	%p33, %r64, 2146435072;
	@%p33 bra 	$L__BB0_18;
	setp.num.f64 	%p34, %fd15, %fd15;
	@%p34 bra 	$L__BB0_16;
	mov.f64 	%fd162, 0d4000000000000000;
	add.rn.f64 	%fd298, %fd15, %fd162;
	bra.uni 	$L__BB0_18;
$L__BB0_16:
	setp.neu.f64 	%p35, %fd27, 0d7FF0000000000000;
	@%p35 bra 	$L__BB0_18;
	or.b32  	%r65, %r4, -2147483648;
	selp.b32 	%r66, %r65, %r4, %p1;
	selp.b32 	%r67, %r66, %r4, %p31;
	mov.b32 	%r68, 0;
	mov.b64 	%fd298, {%r68, %r67};
$L__BB0_18:
	setp.eq.f64 	%p40, %fd15, 0d3FF0000000000000;
	selp.f64 	%fd163, 0d3FF0000000000000, %fd298, %p40;
	add.f64 	%fd164, %fd26, %fd163;
	add.f64 	%fd32, %fd164, 0d3E112E0BE826D695;
	sqrt.rn.f64 	%fd33, %fd32;
	{
	.reg .b32 %temp; 
	mov.b64 	{%temp, %r11}, %fd33;
	}
	abs.f64 	%fd34, %fd33;
	{ // callseq 3, 0
	.param .b64 param0;
	st.param.f64 	[param0], %fd34;
	.param .b64 retval0;
	call.uni (retval0), 
	__internal_accurate_pow, 
	(
	param0
	);
	ld.param.f64 	%fd165, [retval0];
	} // callseq 3
	setp.lt.s32 	%p41, %r11, 0;
	neg.f64 	%fd167, %fd165;
	selp.f64 	%fd168, %fd167, %fd165, %p5;
	selp.f64 	%fd169, %fd168, %fd165, %p41;
	setp.eq.f64 	%p42, %fd32, 0d0000000000000000;
	selp.b32 	%r69, %r11, 0, %p5;
	or.b32  	%r70, %r69, 2146435072;
	selp.b32 	%r71, %r70, %r69, %p6;
	mov.b32 	%r72, 0;
	mov.b64 	%fd170, {%r72, %r71};
	selp.f64 	%fd299, %fd170, %fd169, %p42;
	add.f64 	%fd171, %fd33, 0d4000000000000000;
	{
	.reg .b32 %temp; 
	mov.b64 	{%temp, %r73}, %fd171;
	}
	and.b32  	%r74, %r73, 2146435072;
	setp.ne.s32 	%p43, %r74, 2146435072;
	@%p43 bra 	$L__BB0_23;
	setp.ge.f64 	%p44, %fd32, 0d0000000000000000;
	@%p44 bra 	$L__BB0_21;
	mov.f64 	%fd172, 0d4000000000000000;
	add.rn.f64 	%fd299, %fd33, %fd172;
	bra.uni 	$L__BB0_23;
$L__BB0_21:
	setp.neu.f64 	%p45, %fd34, 0d7FF0000000000000;
	@%p45 bra 	$L__BB0_23;
	or.b32  	%r75, %r4, -2147483648;
	selp.b32 	%r76, %r75, %r4, %p1;
	selp.b32 	%r77, %r76, %r4, %p41;
	mov.b32 	%r78, 0;
	mov.b64 	%fd299, {%r78, %r77};
$L__BB0_23:
	ld.param.f64 	%fd287, [_Z9simulacaoP9particulaid_param_2];
	ld.param.u64 	%rd27, [_Z9simulacaoP9particulaid_param_0];
	setp.eq.f64 	%p47, %fd33, 0d3FF0000000000000;
	rcp.rn.f64 	%fd173, %fd299;
	selp.f64 	%fd174, 0d3FF0000000000000, %fd173, %p47;
	ld.global.f64 	%fd175, [%rd29+-16];
	fma.rn.f64 	%fd176, %fd13, %fd174, %fd175;
	st.global.f64 	[%rd29+-16], %fd176;
	ld.global.f64 	%fd177, [%rd29+-8];
	fma.rn.f64 	%fd178, %fd14, %fd174, %fd177;
	st.global.f64 	[%rd29+-8], %fd178;
	ld.global.f64 	%fd179, [%rd29];
	fma.rn.f64 	%fd180, %fd15, %fd174, %fd179;
	st.global.f64 	[%rd29], %fd180;
	cvta.to.global.u64 	%rd15, %rd27;
	add.s64 	%rd4, %rd15, %rd13;
	ld.global.f64 	%fd181, [%rd4+24];
	fma.rn.f64 	%fd292, %fd287, %fd181, %fd292;
	ld.global.f64 	%fd182, [%rd4+32];
	fma.rn.f64 	%fd291, %fd287, %fd182, %fd291;
	ld.global.f64 	%fd183, [%rd4+40];
	fma.rn.f64 	%fd290, %fd287, %fd183, %fd290;
	fma.rn.f64 	%fd295, %fd287, %fd292, %fd295;
	st.global.f64 	[%rd4], %fd295;
	fma.rn.f64 	%fd294, %fd287, %fd291, %fd294;
	st.global.f64 	[%rd4+8], %fd294;
	fma.rn.f64 	%fd293, %fd287, %fd290, %fd293;
	st.global.f64 	[%rd4+16], %fd293;
	add.s32 	%r180, %r180, 1;
	setp.ne.s32 	%p48, %r180, 0;
	add.s64 	%rd29, %rd29, 72;
	@%p48 bra 	$L__BB0_3;
	st.global.f64 	[%rd4+48], %fd292;
	st.global.f64 	[%rd4+56], %fd291;
	st.global.f64 	[%rd4+64], %fd290;
$L__BB0_25:
	ld.param.u64 	%rd28, [_Z9simulacaoP9particulaid_param_0];
	cvta.to.global.u64 	%rd6, %rd28;
	setp.ge.s32 	%p49, %r182, %r32;
	@%p49 bra 	$L__BB0_58;
	setp.ne.s32 	%p50, %r182, %r1;
	@%p50 bra 	$L__BB0_28;
	mul.wide.s32 	%rd20, %r1, 72;
	add.s64 	%rd21, %rd6, %rd20;
	ld.global.f64 	%fd310, [%rd21];
	ld.global.f64 	%fd309, [%rd21+8];
	ld.global.f64 	%fd308, [%rd21+16];
	bra.uni 	$L__BB0_57;
$L__BB0_28:
	mul.wide.u32 	%rd17, %r182, 72;
	add.s64 	%rd7, %rd6, %rd17;
	ld.global.f64 	%fd184, [%rd7];
	mul.wide.s32 	%rd18, %r1, 72;
	add.s64 	%rd19, %rd6, %rd18;
	ld.global.f64 	%fd310, [%rd19];
	sub.f64 	%fd49, %fd184, %fd310;
	ld.global.f64 	%fd185, [%rd7+8];
	ld.global.f64 	%fd309, [%rd19+8];
	sub.f64 	%fd51, %fd185, %fd309;
	ld.global.f64 	%fd186, [%rd7+16];
	ld.global.f64 	%fd308, [%rd19+16];
	sub.f64 	%fd53, %fd186, %fd308;
	{
	.reg .b32 %temp; 
	mov.b64 	{%temp, %r14}, %fd49;
	}
	mov.f64 	%fd187, 0d4000000000000000;
	{
	.reg .b32 %temp; 
	mov.b64 	{%temp, %r79}, %fd187;
	}
	and.b32  	%r16, %r79, 2146435072;
	setp.eq.s32 	%p51, %r16, 1062207488;
	abs.f64 	%fd54, %fd49;
	{ // callseq 4, 0
	.param .b64 param0;
	st.param.f64 	[param0], %fd54;
	.param .b64 retval0;
	call.uni (retval0), 
	__internal_accurate_pow, 
	(
	param0
	);
	ld.param.f64 	%fd188, [retval0];
	} // callseq 4
	setp.lt.s32 	%p52, %r14, 0;
	neg.f64 	%fd190, %fd188;
	selp.f64 	%fd191, %fd190, %fd188, %p51;
	selp.f64 	%fd301, %fd191, %fd188, %p52;
	setp.neu.f64 	%p53, %fd49, 0d0000000000000000;
	@%p53 bra 	$L__BB0_30;
	setp.eq.s32 	%p54, %r16, 1062207488;
	selp.b32 	%r80, %r14, 0, %p54;
	setp.lt.s32 	%p55, %r79, 0;
	or.b32  	%r81, %r80, 2146435072;
	selp.b32 	%r82, %r81, %r80, %p55;
	mov.b32 	%r83, 0;
	mov.b64 	%fd301, {%r83, %r82};
$L__BB0_30:
	add.f64 	%fd192, %fd49, 0d4000000000000000;
	{
	.reg .b32 %temp; 
	mov.b64 	{%temp, %r84}, %fd192;
	}
	and.b32  	%r85, %r84, 2146435072;
	setp.ne.s32 	%p56, %r85, 2146435072;
	@%p56 bra 	$L__BB0_35;
	setp.nan.f64 	%p57, %fd49, %fd49;
	@%p57 bra 	$L__BB0_34;
	setp.neu.f64 	%p58, %fd54, 0d7FF0000000000000;
	@%p58 bra 	$L__BB0_35;
	setp.lt.s32 	%p59, %r14, 0;
	setp.eq.s32 	%p60, %r16, 1062207488;
	setp.lt.s32 	%p61, %r79, 0;
	selp.b32 	%r87, 0, 2146435072, %p61;
	and.b32  	%r88, %r79, 2147483647;
	setp.ne.s32 	%p62, %r88, 1071644672;
	or.b32  	%r89, %r87, -2147483648;
	selp.b32 	%r90, %r89, %r87, %p62;
	selp.b32 	%r91, %r90, %r87, %p60;
	selp.b32 	%r92, %r91, %r87, %p59;
	mov.b32 	%r93, 0;
	mov.b64 	%fd301, {%r93, %r92};
	bra.uni 	$L__BB0_35;
$L__BB0_34:
	mov.f64 	%fd193, 0d4000000000000000;
	add.rn.f64 	%fd301, %fd49, %fd193;
$L__BB0_35:
	setp.eq.s32 	%p63, %r16, 1062207488;
	{
	.reg .b32 %temp; 
	mov.b64 	{%temp, %r17}, %fd51;
	}
	abs.f64 	%fd61, %fd51;
	{ // callseq 5, 0
	.param .b64 param0;
	st.param.f64 	[param0], %fd61;
	.param .b64 retval0;
	call.uni (retval0), 
	__internal_accurate_pow, 
	(
	param0
	);
	ld.param.f64 	%fd194, [retval0];
	} // callseq 5
	setp.lt.s32 	%p64, %r17, 0;
	neg.f64 	%fd196, %fd194;
	selp.f64 	%fd197, %fd196, %fd194, %p63;
	selp.f64 	%fd303, %fd197, %fd194, %p64;
	setp.neu.f64 	%p65, %fd51, 0d0000000000000000;
	@%p65 bra 	$L__BB0_37;
	setp.eq.s32 	%p66, %r16, 1062207488;
	selp.b32 	%r95, %r17, 0, %p66;
	setp.lt.s32 	%p67, %r79, 0;
	or.b32  	%r96, %r95, 2146435072;
	selp.b32 	%r97, %r96, %r95, %p67;
	mov.b32 	%r98, 0;
	mov.b64 	%fd303, {%r98, %r97};
$L__BB0_37:
	add.f64 	%fd198, %fd51, 0d4000000000000000;
	{
	.reg .b32 %temp; 
	mov.b64 	{%temp, %r99}, %fd198;
	}
	and.b32  	%r100, %r99, 2146435072;
	setp.ne.s32 	%p68, %r100, 2146435072;
	@%p68 bra 	$L__BB0_42;
	setp.nan.f64 	%p69, %fd51, %fd51;
	@%p69 bra 	$L__BB0_41;
	setp.neu.f64 	%p70, %fd61, 0d7FF0000000000000;
	@%p70 bra 	$L__BB0_42;
	setp.lt.s32 	%p71, %r17, 0;
	setp.eq.s32 	%p72, %r16, 1062207488;
	setp.lt.s32 	%p73, %r79, 0;
	selp.b32 	%r102, 0, 2146435072, %p73;
	and.b32  	%r103, %r79, 2147483647;
	setp.ne.s32 	%p74, %r103, 1071644672;
	or.b32  	%r104, %r102, -2147483648;
	selp.b32 	%r105, %r104, %r102, %p74;
	selp.b32 	%r106, %r105, %r102, %p72;
	selp.b32 	%r107, %r106, %r102, %p71;
	mov.b32 	%r108, 0;
	mov.b64 	%fd303, {%r108, %r107};
	bra.uni 	$L__BB0_42;
$L__BB0_41:
	mov.f64 	%fd199, 0d4000000000000000;
	add.rn.f64 	%fd303, %fd51, %fd199;
$L__BB0_42:
	setp.eq.s32 	%p75, %r16, 1062207488;
	setp.eq.f64 	%p76, %fd51, 0d3FF0000000000000;
	selp.f64 	%fd200, 0d3FF0000000000000, %fd303, %p76;
	setp.eq.f64 	%p77, %fd49, 0d3FF0000000000000;
	selp.f64 	%fd201, 0d3FF0000000000000, %fd301, %p77;
	add.f64 	%fd68, %fd201, %fd200;
	{
	.reg .b32 %temp; 
	mov.b64 	{%temp, %r18}, %fd53;
	}
	abs.f64 	%fd69, %fd53;
	{ // callseq 6, 0
	.param .b64 param0;
	st.param.f64 	[param0], %fd69;
	.param .b64 retval0;
	call.uni (retval0), 
	__internal_accurate_pow, 
	(
	param0
	);
	ld.param.f64 	%fd202, [retval0];
	} // callseq 6
	setp.lt.s32 	%p78, %r18, 0;
	neg.f64 	%fd204, %fd202;
	selp.f64 	%fd205, %fd204, %fd202, %p75;
	selp.f64 	%fd305, %fd205, %fd202, %p78;
	setp.neu.f64 	%p79, %fd53, 0d0000000000000000;
	@%p79 bra 	$L__BB0_44;
	setp.eq.s32 	%p80, %r16, 1062207488;
	selp.b32 	%r110, %r18, 0, %p80;
	setp.lt.s32 	%p81, %r79, 0;
	or.b32  	%r111, %r110, 2146435072;
	selp.b32 	%r112, %r111, %r110, %p81;
	mov.b32 	%r113, 0;
	mov.b64 	%fd305, {%r113, %r112};
$L__BB0_44:
	add.f64 	%fd206, %fd53, 0d4000000000000000;
	{
	.reg .b32 %temp; 
	mov.b64 	{%temp, %r114}, %fd206;
	}
	and.b32  	%r115, %r114, 2146435072;
	setp.ne.s32 	%p82, %r115, 2146435072;
	@%p82 bra 	$L__BB0_49;
	setp.nan.f64 	%p83, %fd53, %fd53;
	@%p83 bra 	$L__BB0_48;
	setp.neu.f64 	%p84, %fd69, 0d7FF0000000000000;
	@%p84 bra 	$L__BB0_49;
	setp.lt.s32 	%p85, %r18, 0;
	setp.eq.s32 	%p86, %r16, 1062207488;
	setp.lt.s32 	%p87, %r79, 0;
	selp.b32 	%r117, 0, 2146435072, %p87;
	and.b32  	%r118, %r79, 2147483647;
	setp.ne.s32 	%p88, %r118, 1071644672;
	or.b32  	%r119, %r117, -2147483648;
	selp.b32 	%r120, %r119, %r117, %p88;
	selp.b32 	%r121, %r120, %r117, %p86;
	selp.b32 	%r122, %r121, %r117, %p85;
	mov.b32 	%r123, 0;
	mov.b64 	%fd305, {%r123, %r122};
	bra.uni 	$L__BB0_49;
$L__BB0_48:
	mov.f64 	%fd207, 0d4000000000000000;
	add.rn.f64 	%fd305, %fd53, %fd207;
$L__BB0_49:
	setp.eq.s32 	%p89, %r16, 1062207488;
	setp.eq.f64 	%p90, %fd53, 0d3FF0000000000000;
	selp.f64 	%fd208, 0d3FF0000000000000, %fd305, %p90;
	add.f64 	%fd209, %fd68, %fd208;
	add.f64 	%fd76, %fd209, 0d3E112E0BE826D695;
	sqrt.rn.f64 	%fd77, %fd76;
	{
	.reg .b32 %temp; 
	mov.b64 	{%temp, %r19}, %fd77;
	}
	abs.f64 	%fd78, %fd77;
	{ // callseq 7, 0
	.param .b64 param0;
	st.param.f64 	[param0], %fd78;
	.param .b64 retval0;
	call.uni (retval0), 
	__internal_accurate_pow, 
	(
	param0
	);
	ld.param.f64 	%fd210, [retval0];
	} // callseq 7
	setp.lt.s32 	%p91, %r19, 0;
	neg.f64 	%fd212, %fd210;
	selp.f64 	%fd213, %fd212, %fd210, %p89;
	selp.f64 	%fd307, %fd213, %fd210, %p91;
	setp.neu.f64 	%p92, %fd76, 0d0000000000000000;
	@%p92 bra 	$L__BB0_51;
	selp.b32 	%r125, %r19, 0, %p89;
	setp.lt.s32 	%p94, %r79, 0;
	or.b32  	%r126, %r125, 2146435072;
	selp.b32 	%r127, %r126, %r125, %p94;
	mov.b32 	%r128, 0;
	mov.b64 	%fd307, {%r128, %r127};
$L__BB0_51:
	add.f64 	%fd214, %fd77, 0d4000000000000000;
	{
	.reg .b32 %temp; 
	mov.b64 	{%temp, %r129}, %fd214;
	}
	and.b32  	%r130, %r129, 2146435072;
	setp.ne.s32 	%p95, %r130, 2146435072;
	@%p95 bra 	$L__BB0_56;
	setp.ltu.f64 	%p96, %fd76, 0d0000000000000000;
	@%p96 bra 	$L__BB0_55;
	setp.neu.f64 	%p97, %fd78, 0d7FF0000000000000;
	@%p97 bra 	$L__BB0_56;
	setp.lt.s32 	%p98, %r19, 0;
	setp.eq.s32 	%p99, %r16, 1062207488;
	setp.lt.s32 	%p100, %r79, 0;
	selp.b32 	%r132, 0, 2146435072, %p100;
	and.b32  	%r133, %r79, 2147483647;
	setp.ne.s32 	%p101, %r133, 1071644672;
	or.b32  	%r134, %r132, -2147483648;
	selp.b32 	%r135, %r134, %r132, %p101;
	selp.b32 	%r136, %r135, %r132, %p99;
	selp.b32 	%r137, %r136, %r132, %p98;
	mov.b32 	%r138, 0;
	mov.b64 	%fd307, {%r138, %r137};
	bra.uni 	$L__BB0_56;
$L__BB0_55:
	mov.f64 	%fd215, 0d4000000000000000;
	add.rn.f64 	%fd307, %fd77, %fd215;
$L__BB0_56:
	setp.eq.f64 	%p102, %fd77, 0d3FF0000000000000;
	rcp.rn.f64 	%fd216, %fd307;
	selp.f64 	%fd217, 0d3FF0000000000000, %fd216, %p102;
	ld.global.f64 	%fd218, [%rd7+24];
	fma.rn.f64 	%fd219, %fd49, %fd217, %fd218;
	st.global.f64 	[%rd7+24], %fd219;
	ld.global.f64 	%fd220, [%rd7+32];
	fma.rn.f64 	%fd221, %fd51, %fd217, %fd220;
	st.global.f64 	[%rd7+32], %fd221;
	ld.global.f64 	%fd222, [%rd7+40];
	fma.rn.f64 	%fd223, %fd53, %fd217, %fd222;
	st.global.f64 	[%rd7+40], %fd223;
$L__BB0_57:
	ld.param.f64 	%fd288, [_Z9simulacaoP9particulaid_param_2];
	mul.wide.s32 	%rd22, %r1, 72;
	add.s64 	%rd23, %rd6, %rd22;
	ld.global.f64 	%fd224, [%rd23+24];
	ld.global.f64 	%fd225, [%rd23+48];
	fma.rn.f64 	%fd226, %fd288, %fd224, %fd225;
	st.global.f64 	[%rd23+48], %fd226;
	ld.global.f64 	%fd227, [%rd23+32];
	ld.global.f64 	%fd228, [%rd23+56];
	fma.rn.f64 	%fd229, %fd288, %fd227, %fd228;
	st.global.f64 	[%rd23+56], %fd229;
	ld.global.f64 	%fd230, [%rd23+40];
	ld.global.f64 	%fd231, [%rd23+64];
	fma.rn.f64 	%fd232, %fd288, %fd230, %fd231;
	st.global.f64 	[%rd23+64], %fd232;
	fma.rn.f64 	%fd233, %fd288, %fd226, %fd310;
	st.global.f64 	[%rd23], %fd233;
	fma.rn.f64 	%fd234, %fd288, %fd229, %fd309;
	st.global.f64 	[%rd23+8], %fd234;
	fma.rn.f64 	%fd235, %fd288, %fd232, %fd308;
	st.global.f64 	[%rd23+16], %fd235;
	add.s32 	%r182, %r182, 1;
$L__BB0_58:
	setp.ge.s32 	%p103, %r182, %r32;
	@%p103 bra 	$L__BB0_82;
	mul.wide.s32 	%rd24, %r1, 72;
	add.s64 	%rd8, %rd6, %rd24;
	mov.f64 	%fd236, 0d4000000000000000;
	{
	.reg .b32 %temp; 
	mov.b64 	{%temp, %r22}, %fd236;
	}
	and.b32  	%r23, %r22, 2146435072;
	setp.eq.s32 	%p104, %r23, 1062207488;
	setp.lt.s32 	%p105, %r22, 0;
	selp.b32 	%r24, 0, 2146435072, %p105;
	and.b32  	%r139, %r22, 2147483647;
	setp.ne.s32 	%p106, %r139, 1071644672;
	and.pred  	%p2, %p104, %p106;
	ld.global.f64 	%fd316, [%rd8];
	ld.global.f64 	%fd315, [%rd8+8];
	ld.global.f64 	%fd314, [%rd8+16];
	ld.global.f64 	%fd313, [%rd8+48];
	ld.global.f64 	%fd312, [%rd8+56];
	ld.global.f64 	%fd311, [%rd8+64];
	sub.s32 	%r183, %r182, %r32;
	mul.wide.u32 	%rd25, %r182, 72;
	add.s64 	%rd26, %rd25, %rd6;
	add.s64 	%rd30, %rd26, 24;
$L__BB0_60:
	setp.lt.s32 	%p107, %r22, 0;
	setp.eq.s32 	%p108, %r23, 1062207488;
	ld.global.f64 	%fd237, [%rd30+-24];
	sub.f64 	%fd100, %fd237, %fd316;
	ld.global.f64 	%fd238, [%rd30+-16];
	sub.f64 	%fd101, %fd238, %fd315;
	ld.global.f64 	%fd239, [%rd30+-8];
	sub.f64 	%fd102, %fd239, %fd314;
	{
	.reg .b32 %temp; 
	mov.b64 	{%temp, %r27}, %fd100;
	}
	abs.f64 	%fd103, %fd100;
	{ // callseq 8, 0
	.param .b64 param0;
	st.param.f64 	[param0], %fd103;
	.param .b64 retval0;
	call.uni (retval0), 
	__internal_accurate_pow, 
	(
	param0
	);
	ld.param.f64 	%fd240, [retval0];
	} // callseq 8
	setp.lt.s32 	%p110, %r27, 0;
	neg.f64 	%fd242, %fd240;
	selp.f64 	%fd243, %fd242, %fd240, %p108;
	selp.f64 	%fd244, %fd243, %fd240, %p110;
	setp.eq.f64 	%p111, %fd100, 0d0000000000000000;
	selp.b32 	%r140, %r27, 0, %p108;
	or.b32  	%r141, %r140, 2146435072;
	selp.b32 	%r142, %r141, %r140, %p107;
	mov.b32 	%r143, 0;
	mov.b64 	%fd245, {%r143, %r142};
	selp.f64 	%fd317, %fd245, %fd244, %p111;
	add.f64 	%fd246, %fd100, 0d4000000000000000;
	{
	.reg .b32 %temp; 
	mov.b64 	{%temp, %r144}, %fd246;
	}
	and.b32  	%r145, %r144, 2146435072;
	setp.ne.s32 	%p112, %r145, 2146435072;
	@%p112 bra 	$L__BB0_65;
	setp.nan.f64 	%p113, %fd100, %fd100;
	@%p113 bra 	$L__BB0_64;
	setp.neu.f64 	%p114, %fd103, 0d7FF0000000000000;
	@%p114 bra 	$L__BB0_65;
	setp.lt.s32 	%p115, %r27, 0;
	or.b32  	%r146, %r24, -2147483648;
	selp.b32 	%r147, %r146, %r24, %p2;
	selp.b32 	%r148, %r147, %r24, %p115;
	mov.b32 	%r149, 0;
	mov.b64 	%fd317, {%r149, %r148};
	bra.uni 	$L__BB0_65;
$L__BB0_64:
	mov.f64 	%fd247, 0d4000000000000000;
	add.rn.f64 	%fd317, %fd100, %fd247;
$L__BB0_65:
	setp.lt.s32 	%p116, %r22, 0;
	setp.eq.s32 	%p117, %r23, 1062207488;
	{
	.reg .b32 %temp; 
	mov.b64 	{%temp, %r28}, %fd101;
	}
	abs.f64 	%fd108, %fd101;
	{ // callseq 9, 0
	.param .b64 param0;
	st.param.f64 	[param0], %fd108;
	.param .b64 retval0;
	call.uni (retval0), 
	__internal_accurate_pow, 
	(
	param0
	);
	ld.param.f64 	%fd248, [retval0];
	} // callseq 9
	setp.lt.s32 	%p119, %r28, 0;
	neg.f64 	%fd250, %fd248;
	selp.f64 	%fd251, %fd250, %fd248, %p117;
	selp.f64 	%fd252, %fd251, %fd248, %p119;
	setp.eq.f64 	%p120, %fd101, 0d0000000000000000;
	selp.b32 	%r150, %r28, 0, %p117;
	or.b32  	%r151, %r150, 2146435072;
	selp.b32 	%r152, %r151, %r150, %p116;
	mov.b32 	%r153, 0;
	mov.b64 	%fd253, {%r153, %r152};
	selp.f64 	%fd318, %fd253, %fd252, %p120;
	add.f64 	%fd254, %fd101, 0d4000000000000000;
	{
	.reg .b32 %temp; 
	mov.b64 	{%temp, %r154}, %fd254;
	}
	and.b32  	%r155, %r154, 2146435072;
	setp.ne.s32 	%p121, %r155, 2146435072;
	@%p121 bra 	$L__BB0_70;
	setp.nan.f64 	%p122, %fd101, %fd101;
	@%p122 bra 	$L__BB0_69;
	setp.neu.f64 	%p123, %fd108, 0d7FF0000000000000;
	@%p123 bra 	$L__BB0_70;
	or.b32  	%r156, %r24, -2147483648;
	selp.b32 	%r157, %r156, %r24, %p2;
	selp.b32 	%r158, %r157, %r24, %p119;
	mov.b32 	%r159, 0;
	mov.b64 	%fd318, {%r159, %r158};
	bra.uni 	$L__BB0_70;
$L__BB0_69:
	mov.f64 	%fd255, 0d4000000000000000;
	add.rn.f64 	%fd318, %fd101, %fd255;
$L__BB0_70:
	setp.eq.f64 	%p128, %fd101, 0d3FF0000000000000;
	selp.f64 	%fd256, 0d3FF0000000000000, %fd318, %p128;
	setp.eq.f64 	%p129, %fd100, 0d3FF0000000000000;
	selp.f64 	%fd257, 0d3FF0000000000000, %fd317, %p129;
	add.f64 	%fd113, %fd257, %fd256;
	{
	.reg .b32 %temp; 
	mov.b64 	{%temp, %r29}, %fd102;
	}
	abs.f64 	%fd114, %fd102;
	{ // callseq 10, 0
	.param .b64 param0;
	st.param.f64 	[param0], %fd114;
	.param .b64 retval0;
	call.uni (retval0), 
	__internal_accurate_pow, 
	(
	param0
	);
	ld.param.f64 	%fd258, [retval0];
	} // callseq 10
	setp.lt.s32 	%p130, %r29, 0;
	neg.f64 	%fd260, %fd258;
	selp.f64 	%fd261, %fd260, %fd258, %p117;
	selp.f64 	%fd262, %fd261, %fd258, %p130;
	setp.eq.f64 	%p131, %fd102, 0d0000000000000000;
	selp.b32 	%r160, %r29, 0, %p117;
	or.b32  	%r161, %r160, 2146435072;
	selp.b32 	%r162, %r161, %r160, %p116;
	mov.b32 	%r163, 0;
	mov.b64 	%fd263, {%r163, %r162};
	selp.f64 	%fd319, %fd263, %fd262, %p131;
	add.f64 	%fd264, %fd102, 0d4000000000000000;
	{
	.reg .b32 %temp; 
	mov.b64 	{%temp, %r164}, %fd264;
	}
	and.b32  	%r165, %r164, 2146435072;
	setp.ne.s32 	%p132, %r165, 2146435072;
	@%p132 bra 	$L__BB0_75;
	setp.nan.f64 	%p133, %fd102, %fd102;
	@%p133 bra 	$L__BB0_74;
	setp.neu.f64 	%p134, %fd114, 0d7FF0000000000000;
	@%p134 bra 	$L__BB0_75;
	or.b32  	%r166, %r24, -2147483648;
	selp.b32 	%r167, %r166, %r24, %p2;
	selp.b32 	%r168, %r167, %r24, %p130;
	mov.b32 	%r169, 0;
	mov.b64 	%fd319, {%r169, %r168};
	bra.uni 	$L__BB0_75;
$L__BB0_74:
	mov.f64 	%fd265, 0d4000000000000000;
	add.rn.f64 	%fd319, %fd102, %fd265;
$L__BB0_75:
	setp.eq.f64 	%p139, %fd102, 0d3FF0000000000000;
	selp.f64 	%fd266, 0d3FF0000000000000, %fd319, %p139;
	add.f64 	%fd267, %fd113, %fd266;
	add.f64 	%fd119, %fd267, 0d3E112E0BE826D695;
	sqrt.rn.f64 	%fd120, %fd119;
	{
	.reg .b32 %temp; 
	mov.b64 	{%temp, %r30}, %fd120;
	}
	abs.f64 	%fd121, %fd120;
	{ // callseq 11, 0
	.param .b64 param0;
	st.param.f64 	[param0], %fd121;
	.param .b64 retval0;
	call.uni (retval0), 
	__internal_accurate_pow, 
	(
	param0
	);
	ld.param.f64 	%fd268, [retval0];
	} // callseq 11
	setp.lt.s32 	%p140, %r30, 0;
	neg.f64 	%fd270, %fd268;
	selp.f64 	%fd271, %fd270, %fd268, %p117;
	selp.f64 	%fd272, %fd271, %fd268, %p140;
	setp.eq.f64 	%p141, %fd119, 0d0000000000000000;
	selp.b32 	%r170, %r30, 0, %p117;
	or.b32  	%r171, %r170, 2146435072;
	selp.b32 	%r172, %r171, %r170, %p116;
	mov.b32 	%r173, 0;
	mov.b64 	%fd273, {%r173, %r172};
	selp.f64 	%fd320, %fd273, %fd272, %p141;
	add.f64 	%fd274, %fd120, 0d4000000000000000;
	{
	.reg .b32 %temp; 
	mov.b64 	{%temp, %r174}, %fd274;
	}
	and.b32  	%r175, %r174, 2146435072;
	setp.ne.s32 	%p142, %r175, 2146435072;
	@%p142 bra 	$L__BB0_80;
	setp.ltu.f64 	%p143, %fd119, 0d0000000000000000;
	@%p143 bra 	$L__BB0_79;
	setp.neu.f64 	%p144, %fd121, 0d7FF0000000000000;
	@%p144 bra 	$L__BB0_80;
	or.b32  	%r176, %r24, -2147483648;
	selp.b32 	%r177, %r176, %r24, %p2;
	selp.b32 	%r178, %r177, %r24, %p140;
	mov.b32 	%r179, 0;
	mov.b64 	%fd320, {%r179, %r178};
	bra.uni 	$L__BB0_80;
$L__BB0_79:
	mov.f64 	%fd275, 0d4000000000000000;
	add.rn.f64 	%fd320, %fd120, %fd275;
$L__BB0_80:
	ld.param.f64 	%fd289, [_Z9simulacaoP9particulaid_param_2];
	setp.eq.f64 	%p146, %fd120, 0d3FF0000000000000;
	rcp.rn.f64 	%fd276, %fd320;
	selp.f64 	%fd277, 0d3FF0000000000000, %fd276, %p146;
	ld.global.f64 	%fd278, [%rd30];
	fma.rn.f64 	%fd279, %fd100, %fd277, %fd278;
	st.global.f64 	[%rd30], %fd279;
	ld.global.f64 	%fd280, [%rd30+8];
	fma.rn.f64 	%fd281, %fd101, %fd277, %fd280;
	st.global.f64 	[%rd30+8], %fd281;
	ld.global.f64 	%fd282, [%rd30+16];
	fma.rn.f64 	%fd283, %fd102, %fd277, %fd282;
	st.global.f64 	[%rd30+16], %fd283;
	ld.global.f64 	%fd284, [%rd8+24];
	fma.rn.f64 	%fd313, %fd289, %fd284, %fd313;
	ld.global.f64 	%fd285, [%rd8+32];
	fma.rn.f64 	%fd312, %fd289, %fd285, %fd312;
	ld.global.f64 	%fd286, [%rd8+40];
	fma.rn.f64 	%fd311, %fd289, %fd286, %fd311;
	fma.rn.f64 	%fd316, %fd289, %fd313, %fd316;
	st.global.f64 	[%rd8], %fd316;
	fma.rn.f64 	%fd315, %fd289, %fd312, %fd315;
	st.global.f64 	[%rd8+8], %fd315;
	fma.rn.f64 	%fd314, %fd289, %fd311, %fd314;
	st.global.f64 	[%rd8+16], %fd314;
	add.s32 	%r183, %r183, 1;
	setp.ne.s32 	%p147, %r183, 0;
	add.s64 	%rd30, %rd30, 72;
	@%p147 bra 	$L__BB0_60;
	st.global.f64 	[%rd8+48], %fd313;
	st.global.f64 	[%rd8+56], %fd312;
	st.global.f64 	[%rd8+64], %fd311;
$L__BB0_82:
	ret;

}
.func  (.param .b64 func_retval0) __internal_accurate_pow(
	.param .b64 __internal_accurate_pow_param_0
)
{
	.reg .pred 	%p<8>;
	.reg .b32 	%r<49>;
	.reg .b32 	%f<3>;
	.reg .b64 	%fd<109>;

	ld.param.f64 	%fd10, [__internal_accurate_pow_param_0];
	{
	.reg .b32 %temp; 
	mov.b64 	{%temp, %r46}, %fd10;
	}
	{
	.reg .b32 %temp; 
	mov.b64 	{%r45, %temp}, %fd10;
	}
	shr.u32 	%r47, %r46, 20;
	setp.gt.u32 	%p1, %r46, 1048575;
	@%p1 bra 	$L__BB1_2;
	mul.f64 	%fd11, %fd10, 0d4350000000000000;
	{
	.reg .b32 %temp; 
	mov.b64 	{%temp, %r46}, %fd11;
	}
	{
	.reg .b32 %temp; 
	mov.b64 	{%r45, %temp}, %fd11;
	}
	shr.u32 	%r16, %r46, 20;
	add.s32 	%r47, %r16, -54;
$L__BB1_2:
	add.s32 	%r48, %r47, -1023;
	and.b32  	%r17, %r46, -2146435073;
	or.b32  	%r18, %r17, 1072693248;
	mov.b64 	%fd107, {%r45, %r18};
	setp.lt.u32 	%p2, %r18, 1073127583;
	@%p2 bra 	$L__BB1_4;
	{
	.reg .b32 %temp; 
	mov.b64 	{%r19, %temp}, %fd107;
	}
	{
	.reg .b32 %temp; 
	mov.b64 	{%temp, %r20}, %fd107;
	}
	add.s32 	%r21, %r20, -1048576;
	mov.b64 	%fd107, {%r19, %r21};
	add.s32 	%r48, %r47, -1022;
$L__BB1_4:
	add.f64 	%fd12, %fd107, 0dBFF0000000000000;
	add.f64 	%fd13, %fd107, 0d3FF0000000000000;
	rcp.approx.ftz.f64 	%fd14, %fd13;
	neg.f64 	%fd15, %fd13;
	fma.rn.f64 	%fd16, %fd15, %fd14, 0d3FF0000000000000;
	fma.rn.f64 	%fd17, %fd16, %fd16, %fd16;
	fma.rn.f64 	%fd18, %fd17, %fd14, %fd14;
	mul.f64 	%fd19, %fd12, %fd18;
	fma.rn.f64 	%fd20, %fd12, %fd18, %fd19;
	mul.f64 	%fd21, %fd20, %fd20;
	fma.rn.f64 	%fd22, %fd21, 0d3EB0F5FF7D2CAFE2, 0d3ED0F5D241AD3B5A;
	fma.rn.f64 	%fd23, %fd22, %fd21, 0d3EF3B20A75488A3F;
	fma.rn.f64 	%fd24, %fd23, %fd21, 0d3F1745CDE4FAECD5;
	fma.rn.f64 	%fd25, %fd24, %fd21, 0d3F3C71C7258A578B;
	fma.rn.f64 	%fd26, %fd25, %fd21, 0d3F6249249242B910;
	fma.rn.f64 	%fd27, %fd26, %fd21, 0d3F89999999999DFB;
	sub.f64 	%fd28, %fd12, %fd20;
	add.f64 	%fd29, %fd28, %fd28;
	neg.f64 	%fd30, %fd20;
	fma.rn.f64 	%fd31, %fd30, %fd12, %fd29;
	mul.f64 	%fd32, %fd18, %fd31;
	fma.rn.f64 	%fd33, %fd21, %fd27, 0d3FB5555555555555;
	mov.f64 	%fd34, 0d3FB5555555555555;
	sub.f64 	%fd35, %fd34, %fd33;
	fma.rn.f64 	%fd36, %fd21, %fd27, %fd35;
	add.f64 	%fd37, %fd36, 0dBC46A4CB00B9E7B0;
	add.f64 	%fd38, %fd33, %fd37;
	sub.f64 	%fd39, %fd33, %fd38;
	add.f64 	%fd40, %fd37, %fd39;
	mul.rn.f64 	%fd41, %fd20, %fd20;
	neg.f64 	%fd42, %fd41;
	fma.rn.f64 	%fd43, %fd20, %fd20, %fd42;
	{
	.reg .b32 %temp; 
	mov.b64 	{%r22, %temp}, %fd32;
	}
	{
	.reg .b32 %temp; 
	mov.b64 	{%temp, %r23}, %fd32;
	}
	add.s32 	%r24, %r23, 1048576;
	mov.b64 	%fd44, {%r22, %r24};
	fma.rn.f64 	%fd45, %fd20, %fd44, %fd43;
	mul.rn.f64 	%fd46, %fd41, %fd20;
	neg.f64 	%fd47, %fd46;
	fma.rn.f64 	%fd48, %fd41, %fd20, %fd47;
	fma.rn.f64 	%fd49, %fd41, %fd32, %fd48;
	fma.rn.f64 	%fd50, %fd45, %fd20, %fd49;
	mul.rn.f64 	%fd51, %fd38, %fd46;
	neg.f64 	%fd52, %fd51;
	fma.rn.f64 	%fd53, %fd38, %fd46, %fd52;
	fma.rn.f64 	%fd54, %fd38, %fd50, %fd53;
	fma.rn.f64 	%fd55, %fd40, %fd46, %fd54;
	add.f64 	%fd56, %fd51, %fd55;
	sub.f64 	%fd57, %fd51, %fd56;
	add.f64 	%fd58, %fd55, %fd57;
	add.f64 	%fd59, %fd20, %fd56;
	sub.f64 	%fd60, %fd20, %fd59;
	add.f64 	%fd61, %fd56, %fd60;
	add.f64 	%fd62, %fd58, %fd61;
	add.f64 	%fd63, %fd32, %fd62;
	add.f64 	%fd64, %fd59, %fd63;
	sub.f64 	%fd65, %fd59, %fd64;
	add.f64 	%fd66, %fd63, %fd65;
	xor.b32  	%r25, %r48, -2147483648;
	mov.b32 	%r26, 1127219200;
	mov.b64 	%fd67, {%r25, %r26};
	mov.b32 	%r27, -2147483648;
	mov.b64 	%fd68, {%r27, %r26};
	sub.f64 	%fd69, %fd67, %fd68;
	fma.rn.f64 	%fd70, %fd69, 0d3FE62E42FEFA39EF, %fd64;
	fma.rn.f64 	%fd71, %fd69, 0dBFE62E42FEFA39EF, %fd70;
	sub.f64 	%fd72, %fd71, %fd64;
	sub.f64 	%fd73, %fd66, %fd72;
	fma.rn.f64 	%fd74, %fd69, 0d3C7ABC9E3B39803F, %fd73;
	add.f64 	%fd75, %fd70, %fd74;
	sub.f64 	%fd76, %fd70, %fd75;
	add.f64 	%fd77, %fd74, %fd76;
	mov.f64 	%fd78, 0d4000000000000000;
	{
	.reg .b32 %temp; 
	mov.b64 	{%temp, %r28}, %fd78;
	}
	{
	.reg .b32 %temp; 
	mov.b64 	{%r29, %temp}, %fd78;
	}
	shl.b32 	%r30, %r28, 1;
	setp.gt.u32 	%p3, %r30, -33554433;
	and.b32  	%r31, %r28, -15728641;
	selp.b32 	%r32, %r31, %r28, %p3;
	mov.b64 	%fd79, {%r29, %r32};
	mul.rn.f64 	%fd80, %fd75, %fd79;
	neg.f64 	%fd81, %fd80;
	fma.rn.f64 	%fd82, %fd75, %fd79, %fd81;
	fma.rn.f64 	%fd83, %fd77, %fd79, %fd82;
	add.f64 	%fd4, %fd80, %fd83;
	sub.f64 	%fd84, %fd80, %fd4;
	add.f64 	%fd5, %fd83, %fd84;
	fma.rn.f64 	%fd85, %fd4, 0d3FF71547652B82FE, 0d4338000000000000;
	{
	.reg .b32 %temp; 
	mov.b64 	{%r13, %temp}, %fd85;
	}
	mov.f64 	%fd86, 0dC338000000000000;
	add.rn.f64 	%fd87, %fd85, %fd86;
	fma.rn.f64 	%fd88, %fd87, 0dBFE62E42FEFA39EF, %fd4;
	fma.rn.f64 	%fd89, %fd87, 0dBC7ABC9E3B39803F, %fd88;
	fma.rn.f64 	%fd90, %fd89, 0d3E5ADE1569CE2BDF, 0d3E928AF3FCA213EA;
	fma.rn.f64 	%fd91, %fd90, %fd89, 0d3EC71DEE62401315;
	fma.rn.f64 	%fd92, %fd91, %fd89, 0d3EFA01997C89EB71;
	fma.rn.f64 	%fd93, %fd92, %fd89, 0d3F2A01A014761F65;
	fma.rn.f64 	%fd94, %fd93, %fd89, 0d3F56C16C1852B7AF;
	fma.rn.f64 	%fd95, %fd94, %fd89, 0d3F81111111122322;
	fma.rn.f64 	%fd96, %fd95, %fd89, 0d3FA55555555502A1;
	fma.rn.f64 	%fd97, %fd96, %fd89, 0d3FC5555555555511;
	fma.rn.f64 	%fd98, %fd97, %fd89, 0d3FE000000000000B;
	fma.rn.f64 	%fd99, %fd98, %fd89, 0d3FF0000000000000;
	fma.rn.f64 	%fd100, %fd99, %fd89, 0d3FF0000000000000;
	{
	.reg .b32 %temp; 
	mov.b64 	{%r14, %temp}, %fd100;
	}
	{
	.reg .b32 %temp; 
	mov.b64 	{%temp, %r15}, %fd100;
	}
	shl.b32 	%r33, %r13, 20;
	add.s32 	%r34, %r33, %r15;
	mov.b64 	%fd108, {%r14, %r34};
	{
	.reg .b32 %temp; 
	mov.b64 	{%temp, %r35}, %fd4;
	}
	mov.b32 	%f2, %r35;
	abs.f32 	%f1, %f2;
	setp.lt.f32 	%p4, %f1, 0f4086232B;
	@%p4 bra 	$L__BB1_7;
	setp.lt.f64 	%p5, %fd4, 0d0000000000000000;
	add.f64 	%fd101, %fd4, 0d7FF0000000000000;
	selp.f64 	%fd108, 0d0000000000000000, %fd101, %p5;
	setp.geu.f32 	%p6, %f1, 0f40874800;
	@%p6 bra 	$L__BB1_7;
	shr.u32 	%r36, %r13, 31;
	add.s32 	%r37, %r13, %r36;
	shr.s32 	%r38, %r37, 1;
	shl.b32 	%r39, %r38, 20;
	add.s32 	%r40, %r15, %r39;
	mov.b64 	%fd102, {%r14, %r40};
	sub.s32 	%r41, %r13, %r38;
	shl.b32 	%r42, %r41, 20;
	add.s32 	%r43, %r42, 1072693248;
	mov.b32 	%r44, 0;
	mov.b64 	%fd103, {%r44, %r43};
	mul.f64 	%fd108, %fd103, %fd102;
$L__BB1_7:
	abs.f64 	%fd104, %fd108;
	setp.eq.f64 	%p7, %fd104, 0d7FF0000000000000;
	fma.rn.f64 	%fd105, %fd108, %fd5, %fd108;
	selp.f64 	%fd106, %fd108, %fd105, %p7;
	st.param.f64 	[func_retval0], %fd106;
	ret;

}


// ===== COMPILED SASS (sm_100) =====

	.target	sm_100

	.elftype	@"ET_EXEC"


//--------------------- .note.nv.tkinfo           --------------------------
	.section	.note.nv.tkinfo,"",@"SHT_NOTE"
	.sectionflags	@"SHF_NOTE_NV_TKINFO"
	.tkinfo
        /*0018*/ 	.word	0x00000002
        /*0030*/ 	.string	""
        /*0030*/ 	.string	"ptxas"
        /*0030*/ 	.string	"Cuda compilation tools, release 13.0, V13.0.88"
        /*0030*/ 	.string	"Build cuda_13.0.r13.0/compiler.36424714_0"
        /*0030*/ 	.string	"-arch sm_100 -m 64 "



//--------------------- .note.nv.cuinfo           --------------------------
	.section	.note.nv.cuinfo,"",@"SHT_NOTE"
	.sectionflags	@"SHF_NOTE_NV_CUINFO"
        /*0018*/ 	.short	0x0002
        /*001a*/ 	.short	0x0064
        /*001c*/ 	.short	0x0082
	.zero		2


//--------------------- .nv.info                  --------------------------
	.section	.nv.info,"",@"SHT_CUDA_INFO"
	.align	4


	//----- nvinfo : EIATTR_REGCOUNT
	.align		4
        /*0000*/ 	.byte	0x04, 0x2f
        /*0002*/ 	.short	(.L_1 - .L_0)
	.align		4
.L_0:
        /*0004*/ 	.word	index@(_Z9simulacaoP9particulaid)
        /*0008*/ 	.word	0x00000032


	//----- nvinfo : EIATTR_FRAME_SIZE
	.align		4
.L_1:
        /*000c*/ 	.byte	0x04, 0x11
        /*000e*/ 	.short	(.L_3 - .L_2)
	.align		4
.L_2:
        /*0010*/ 	.word	index@($_Z9simulacaoP9particulaid$__internal_accurate_pow)
        /*0014*/ 	.word	0x00000000


	//----- nvinfo : EIATTR_FRAME_SIZE
	.align		4
.L_3:
        /*0018*/ 	.byte	0x04, 0x11
        /*001a*/ 	.short	(.L_5 - .L_4)
	.align		4
.L_4:
        /*001c*/ 	.word	index@($__internal_1_$__cuda_sm20_dsqrt_rn_f64_mediumpath_v1)
        /*0020*/ 	.word	0x00000000


	//----- nvinfo : EIATTR_FRAME_SIZE
	.align		4
.L_5:
        /*0024*/ 	.byte	0x04, 0x11
        /*0026*/ 	.short	(.L_7 - .L_6)
	.align		4
.L_6:
        /*0028*/ 	.word	index@($__internal_0_$__cuda_sm20_dblrcp_rn_slowpath_v3)
        /*002c*/ 	.word	0x00000000


	//----- nvinfo : EIATTR_FRAME_SIZE
	.align		4
.L_7:
        /*0030*/ 	.byte	0x04, 0x11
        /*0032*/ 	.short	(.L_9 - .L_8)
	.align		4
.L_8:
        /*0034*/ 	.word	index@(_Z9simulacaoP9particulaid)
        /*0038*/ 	.word	0x00000000


	//----- nvinfo : EIATTR_MIN_STACK_SIZE
	.align		4
.L_9:
        /*003c*/ 	.byte	0x04, 0x12
        /*003e*/ 	.short	(.L_11 - .L_10)
	.align		4
.L_10:
        /*0040*/ 	.word	index@(_Z9simulacaoP9particulaid)
        /*0044*/ 	.word	0x00000000
.L_11:


//--------------------- .nv.compat                --------------------------
	.section	.nv.compat,"",@"SHT_CUDA_COMPAT_INFO"
	.align	4
        /*0000*/ 	.byte	0x02, 0x09, 0x00, 0x00, 0x02, 0x02, 0x01, 0x00, 0x02, 0x05, 0x05, 0x00, 0x03, 0x07, 0x01, 0x01
        /*0010*/ 	.byte	0x02, 0x03, 0x00, 0x00, 0x02, 0x06, 0x01, 0x00, 0x04, 0x0b, 0x08, 0x00, 0x01, 0x00, 0x00, 0x00
        /*0020*/ 	.byte	0x00, 0x00, 0x00, 0x00


//--------------------- .nv.info._Z9simulacaoP9particulaid --------------------------
	.section	.nv.info._Z9simulacaoP9particulaid,"",@"SHT_CUDA_INFO"
	.sectionflags	@""
	.align	4


	//----- nvinfo : EIATTR_CUDA_API_VERSION
	.align		4
        /*0000*/ 	.byte	0x04, 0x37
        /*0002*/ 	.short	(.L_13 - .L_12)
.L_12:
        /*0004*/ 	.word	0x00000082


	//----- nvinfo : EIATTR_KPARAM_INFO
	.align		4
.L_13:
        /*0008*/ 	.byte	0x04, 0x17
        /*000a*/ 	.short	(.L_15 - .L_14)
.L_14:
        /*000c*/ 	.word	0x00000000
        /*0010*/ 	.short	0x0002
        /*0012*/ 	.short	0x0010
        /*0014*/ 	.byte	0x00, 0xf0, 0x21, 0x00


	//----- nvinfo : EIATTR_KPARAM_INFO
	.align		4
.L_15:
        /*0018*/ 	.byte	0x04, 0x17
        /*001a*/ 	.short	(.L_17 - .L_16)
.L_16:
        /*001c*/ 	.word	0x00000000
        /*0020*/ 	.short	0x0001
        /*0022*/ 	.short	0x0008
        /*0024*/ 	.byte	0x00, 0xf0, 0x11, 0x00


	//----- nvinfo : EIATTR_KPARAM_INFO
	.align		4
.L_17:
        /*0028*/ 	.byte	0x04, 0x17
        /*002a*/ 	.short	(.L_19 - .L_18)
.L_18:
        /*002c*/ 	.word	0x00000000
        /*0030*/ 	.short	0x0000
        /*0032*/ 	.short	0x0000
        /*0034*/ 	.byte	0x00, 0xf5, 0x21, 0x00


	//----- nvinfo : EIATTR_SPARSE_MMA_MASK
	.align		4
.L_19:
        /*0038*/ 	.byte	0x03, 0x50
        /*003a*/ 	.short	0x0000


	//----- nvinfo : EIATTR_MAXREG_COUNT
	.align		4
        /*003c*/ 	.byte	0x03, 0x1b
        /*003e*/ 	.short	0x00ff


	//----- nvinfo : EIATTR_MERCURY_ISA_VERSION
	.align		4
        /*0040*/ 	.byte	0x03, 0x5f
        /*0042*/ 	.short	0x0101


	//----- nvinfo : EIATTR_VRC_CTA_INIT_COUNT
	.align		4
        /*0044*/ 	.byte	0x02, 0x4a
	.zero		1
	.zero		1


	//----- nvinfo : EIATTR_EXIT_INSTR_OFFSETS
	.align		4
        /*0048*/ 	.byte	0x04, 0x1c
        /*004a*/ 	.short	(.L_21 - .L_20)


	//   ....[0]....
.L_20:
        /*004c*/ 	.word	0x00000070


	//   ....[1]....
        /*0050*/ 	.word	0x00001be0


	//   ....[2]....
        /*0054*/ 	.word	0x00002920


	//----- nvinfo : EIATTR_CRS_STACK_SIZE
	.align		4
.L_21:
        /*0058*/ 	.byte	0x04, 0x1e
        /*005a*/ 	.short	(.L_23 - .L_22)
.L_22:
        /*005c*/ 	.word	0x00000000


	//----- nvinfo : EIATTR_CBANK_PARAM_SIZE
	.align		4
.L_23:
        /*0060*/ 	.byte	0x03, 0x19
        /*0062*/ 	.short	0x0018


	//----- nvinfo : EIATTR_PARAM_CBANK
	.align		4
        /*0064*/ 	.byte	0x04, 0x0a
        /*0066*/ 	.short	(.L_25 - .L_24)
	.align		4
.L_24:
        /*0068*/ 	.word	index@(.nv.constant0._Z9simulacaoP9particulaid)
        /*006c*/ 	.short	0x0380
        /*006e*/ 	.short	0x0018


	//----- nvinfo : EIATTR_SW_WAR
	.align		4
.L_25:
        /*0070*/ 	.byte	0x04, 0x36
        /*0072*/ 	.short	(.L_27 - .L_26)
.L_26:
        /*0074*/ 	.word	0x00000008
.L_27:


//--------------------- .nv.callgraph             --------------------------
	.section	.nv.callgraph,"",@"SHT_CUDA_CALLGRAPH"
	.align	4
	.sectionentsize	8
	.align		4
        /*0000*/ 	.word	0x00000000
	.align		4
        /*0004*/ 	.word	0xffffffff
	.align		4
        /*0008*/ 	.word	0x00000000
	.align		4
        /*000c*/ 	.word	0xfffffffe
	.align		4
        /*0010*/ 	.word	0x00000000
	.align		4
        /*0014*/ 	.word	0xfffffffd
	.align		4
        /*0018*/ 	.word	0x00000000
	.align		4
        /*001c*/ 	.word	0xfffffffc


//--------------------- .text._Z9simulacaoP9particulaid --------------------------
	.section	.text._Z9simulacaoP9particulaid,"ax",@progbits
	.align	128
        .global         _Z9simulacaoP9particulaid
        .type           _Z9simulacaoP9particulaid,@function
        .size           _Z9simulacaoP9particulaid,(.L_x_79 - _Z9simulacaoP9particulaid)
        .other          _Z9simulacaoP9particulaid,@"STO_CUDA_ENTRY STV_DEFAULT"
_Z9simulacaoP9particulaid:
.text._Z9simulacaoP9particulaid:
[----:B------:R-:W-:Y:S01]  /*0000*/  LDC R1, c[0x0][0x37c] ;  /* 0x0000df00ff017b82 */ /* 0x000fe20000000800 */
[----:B------:R-:W0:Y:S07]  /*0010*/  S2R R3, SR_TID.X ;  /* 0x0000000000037919 */ /* 0x000e2e0000002100 */
[----:B------:R-:W0:Y:S01]  /*0020*/  S2UR UR4, SR_CTAID.X ;  /* 0x00000000000479c3 */ /* 0x000e220000002500 */
[----:B------:R-:W1:Y:S07]  /*0030*/  LDCU UR8, c[0x0][0x388] ;  /* 0x00007100ff0877ac */ /* 0x000e6e0008000800 */
[----:B------:R-:W0:Y:S02]  /*0040*/  LDC R32, c[0x0][0x360] ;  /* 0x0000d800ff207b82 */ /* 0x000e240000000800 */
[----:B0-----:R-:W-:-:S05]  /*0050*/  IMAD R32, R32, UR4, R3 ;  /* 0x0000000420207c24 */ /* 0x001fca000f8e0203 */
[----:B-1----:R-:W-:-:S13]  /*0060*/  ISETP.GE.AND P0, PT, R32, UR8, PT ;  /* 0x0000000820007c0c */ /* 0x002fda000bf06270 */
[----:B------:R-:W-:Y:S05]  /*0070*/  @P0 EXIT ;  /* 0x000000000000094d */ /* 0x000fea0003800000 */
[----:B------:R-:W-:Y:S01]  /*0080*/  ISETP.GE.AND P0, PT, R32, 0x1, PT ;  /* 0x000000012000780c */ /* 0x000fe20003f06270 */
[----:B------:R-:W0:Y:S01]  /*0090*/  LDCU.64 UR6, c[0x0][0x358] ;  /* 0x00006b00ff0677ac */ /* 0x000e220008000a00 */
[----:B------:R-:W-:Y:S01]  /*00a0*/  BSSY.RECONVERGENT B1, `(.L_x_0) ;  /* 0x00000d4000017945 */ /* 0x000fe20003800200 */
[----:B------:R-:W-:Y:S01]  /*00b0*/  IMAD.MOV.U32 R0, RZ, RZ, RZ ;  /* 0x000000ffff007224 */ /* 0x000fe200078e00ff */
[----:B------:R-:W1:Y:S09]  /*00c0*/  LDCU.64 UR10, c[0x0][0x390] ;  /* 0x00007200ff0a77ac */ /* 0x000e720008000a00 */
[----:B------:R-:W-:Y:S05]  /*00d0*/  @!P0 BRA `(.L_x_1) ;  /* 0x0000000c00408947 */ /* 0x000fea0003800000 */
[----:B------:R-:W2:Y:S01]  /*00e0*/  LDC.64 R2, c[0x0][0x380] ;  /* 0x0000e000ff027b82 */ /* 0x000ea20000000a00 */
[----:B------:R-:W3:Y:S01]  /*00f0*/  LDCU.64 UR4, c[0x0][0x380] ;  /* 0x00007000ff0477ac */ /* 0x000ee20008000a00 */
[----:B--2---:R-:W-:-:S05]  /*0100*/  IMAD.WIDE.U32 R2, R32, 0x48, R2 ;  /* 0x0000004820027825 */ /* 0x004fca00078e0002 */
[----:B0-----:R0:W5:Y:S04]  /*0110*/  LDG.E.64 R30, desc[UR6][R2.64] ;  /* 0x00000006021e7981 */ /* 0x001168000c1e1b00 */
[----:B------:R0:W5:Y:S04]  /*0120*/  LDG.E.64 R28, desc[UR6][R2.64+0x8] ;  /* 0x00000806021c7981 */ /* 0x000168000c1e1b00 */
[----:B------:R0:W5:Y:S04]  /*0130*/  LDG.E.64 R26, desc[UR6][R2.64+0x10] ;  /* 0x00001006021a7981 */ /* 0x000168000c1e1b00 */
[----:B------:R0:W5:Y:S04]  /*0140*/  LDG.E.64 R24, desc[UR6][R2.64+0x30] ;  /* 0x0000300602187981 */ /* 0x000168000c1e1b00 */
[----:B------:R0:W5:Y:S04]  /*0150*/  LDG.E.64 R22, desc[UR6][R2.64+0x38] ;  /* 0x0000380602167981 */ /* 0x000168000c1e1b00 */
[----:B------:R0:W5:Y:S01]  /*0160*/  LDG.E.64 R20, desc[UR6][R2.64+0x40] ;  /* 0x0000400602147981 */ /* 0x000162000c1e1b00 */
[----:B---3--:R-:W-:Y:S01]  /*0170*/  UIADD3 UR4, UP0, UPT, UR4, 0x28, URZ ;  /* 0x0000002804047890 */ /* 0x008fe2000ff1e0ff */
[----:B------:R-:W-:Y:S01]  /*0180*/  VIMNMX R0, PT, PT, R32, UR8, PT ;  /* 0x0000000820007c48 */ /* 0x000fe2000bfe0100 */
[----:B------:R-:W-:Y:S02]  /*0190*/  BSSY.RECONVERGENT B0, `(.L_x_2) ;  /* 0x00000c1000007945 */ /* 0x000fe40003800200 */
[----:B------:R-:W-:Y:S01]  /*01a0*/  UIADD3.X UR5, UPT, UPT, URZ, UR5, URZ, UP0, !UPT ;  /* 0x00000005ff057290 */ /* 0x000fe200087fe4ff */
[----:B------:R-:W-:Y:S01]  /*01b0*/  VIMNMX R0, PT, PT, R0, 0x1, !PT ;  /* 0x0000000100007848 */ /* 0x000fe20007fe0100 */
[----:B------:R-:W-:-:S04]  /*01c0*/  IMAD.U32 R18, RZ, RZ, UR4 ;  /* 0x00000004ff127e24 */ /* 0x000fc8000f8e00ff */
[----:B------:R-:W-:Y:S02]  /*01d0*/  IMAD.MOV R33, RZ, RZ, -R0 ;  /* 0x000000ffff217224 */ /* 0x000fe400078e0a00 */
[----:B0-----:R-:W-:-:S07]  /*01e0*/  IMAD.U32 R19, RZ, RZ, UR5 ;  /* 0x00000005ff137e24 */ /* 0x001fce000f8e00ff */
.L_x_19:
[----:B------:R-:W2:Y:S04]  /*01f0*/  LDG.E.64 R16, desc[UR6][R18.64+-0x28] ;  /* 0xffffd80612107981 */ /* 0x000ea8000c1e1b00 */
[----:B------:R-:W3:Y:S04]  /*0200*/  LDG.E.64 R14, desc[UR6][R18.64+-0x20] ;  /* 0xffffe006120e7981 */ /* 0x000ee8000c1e1b00 */
[----:B------:R-:W4:Y:S01]  /*0210*/  LDG.E.64 R12, desc[UR6][R18.64+-0x18] ;  /* 0xffffe806120c7981 */ /* 0x000f22000c1e1b00 */
[----:B------:R-:W-:Y:S01]  /*0220*/  BSSY.RECONVERGENT B2, `(.L_x_3) ;  /* 0x0000009000027945 */ /* 0x000fe20003800200 */
[----:B------:R-:W-:Y:S01]  /*0230*/  MOV R2, 0x2b0 ;  /* 0x000002b000027802 */ /* 0x000fe20000000f00 */
[----:B--2--5:R-:W-:-:S02]  /*0240*/  DADD R16, R16, -R30 ;  /* 0x0000000010107229 */ /* 0x024fc4000000081e */
[----:B---3--:R-:W-:-:S06]  /*0250*/  DADD R14, R14, -R28 ;  /* 0x000000000e0e7229 */ /* 0x008fcc000000081c */
[----:B------:R-:W-:Y:S02]  /*0260*/  DADD R4, -RZ, |R16| ;  /* 0x00000000ff047229 */ /* 0x000fe40000000510 */
[----:B----4-:R-:W-:-:S08]  /*0270*/  DADD R12, R12, -R26 ;  /* 0x000000000c0c7229 */ /* 0x010fd0000000081a */
[----:B------:R-:W-:Y:S02]  /*0280*/  IMAD.MOV.U32 R3, RZ, RZ, R4 ;  /* 0x000000ffff037224 */ /* 0x000fe400078e0004 */
[----:B0-----:R-:W-:-:S07]  /*0290*/  IMAD.MOV.U32 R4, RZ, RZ, R5 ;  /* 0x000000ffff047224 */ /* 0x001fce00078e0005 */
[----:B-1----:R-:W-:Y:S05]  /*02a0*/  CALL.REL.NOINC `($_Z9simulacaoP9particulaid$__internal_accurate_pow) ;  /* 0x0000002c00287944 */ /* 0x002fea0003c00000 */
[----:B------:R-:W-:Y:S05]  /*02b0*/  BSYNC.RECONVERGENT B2 ;  /* 0x0000000000027941 */ /* 0x000fea0003800200 */
.L_x_3:
[C---:B------:R-:W-:Y:S01]  /*02c0*/  DADD R6, R16.reuse, 2 ;  /* 0x4000000010067429 */ /* 0x040fe20000000000 */
[----:B------:R-:W-:Y:S01]  /*02d0*/  BSSY.RECONVERGENT B2, `(.L_x_4) ;  /* 0x000000e000027945 */ /* 0x000fe20003800200 */
[----:B------:R-:W-:-:S06]  /*02e0*/  DSETP.NEU.AND P0, PT, R16, RZ, PT ;  /* 0x000000ff1000722a */ /* 0x000fcc0003f0d000 */
[----:B------:R-:W-:Y:S02]  /*02f0*/  FSEL R34, R4, RZ, P0 ;  /* 0x000000ff04227208 */ /* 0x000fe40000000000 */
[----:B------:R-:W-:Y:S02]  /*0300*/  LOP3.LUT R6, R7, 0x7ff00000, RZ, 0xc0, !PT ;  /* 0x7ff0000007067812 */ /* 0x000fe400078ec0ff */
[----:B------:R-:W-:Y:S02]  /*0310*/  FSEL R35, R3, RZ, P0 ;  /* 0x000000ff03237208 */ /* 0x000fe40000000000 */
[----:B------:R-:W-:Y:S01]  /*0320*/  ISETP.NE.AND P1, PT, R6, 0x7ff00000, PT ;  /* 0x7ff000000600780c */ /* 0x000fe20003f25270 */
[----:B------:R-:W-:-:S12]  /*0330*/  DADD R6, -RZ, |R14| ;  /* 0x00000000ff067229 */ /* 0x000fd8000000050e */
[----:B------:R-:W-:Y:S05]  /*0340*/  @P1 BRA `(.L_x_5) ;  /* 0x0000000000181947 */ /* 0x000fea0003800000 */
[----:B------:R-:W-:-:S14]  /*0350*/  DSETP.NAN.AND P0, PT, R16, R16, PT ;  /* 0x000000101000722a */ /* 0x000fdc0003f08000 */
[----:B------:R-:W-:Y:S01]  /*0360*/  @P0 DADD R34, R16, 2 ;  /* 0x4000000010220429 */ /* 0x000fe20000000000 */
[----:B------:R-:W-:Y:S10]  /*0370*/  @P0 BRA `(.L_x_5) ;  /* 0x00000000000c0947 */ /* 0x000ff40003800000 */
[----:B------:R-:W-:-:S14]  /*0380*/  DSETP.NEU.AND P0, PT, |R16|, +INF , PT ;  /* 0x7ff000001000742a */ /* 0x000fdc0003f0d200 */
[----:B------:R-:W-:Y:S01]  /*0390*/  @!P0 IMAD.MOV.U32 R34, RZ, RZ, 0x0 ;  /* 0x00000000ff228424 */ /* 0x000fe200078e00ff */
[----:B------:R-:W-:-:S07]  /*03a0*/  @!P0 MOV R35, 0x7ff00000 ;  /* 0x7ff0000000238802 */ /* 0x000fce0000000f00 */
.L_x_5:
[----:B------:R-:W-:Y:S05]  /*03b0*/  BSYNC.RECONVERGENT B2 ;  /* 0x0000000000027941 */ /* 0x000fea0003800200 */
.L_x_4:
[----:B------:R-:W-:Y:S01]  /*03c0*/  BSSY.RECONVERGENT B2, `(.L_x_6) ;  /* 0x0000005000027945 */ /* 0x000fe20003800200 */
[----:B------:R-:W-:Y:S01]  /*03d0*/  IMAD.MOV.U32 R3, RZ, RZ, R6 ;  /* 0x000000ffff037224 */ /* 0x000fe200078e0006 */
[----:B------:R-:W-:Y:S01]  /*03e0*/  MOV R2, 0x410 ;  /* 0x0000041000027802 */ /* 0x000fe20000000f00 */
[----:B------:R-:W-:-:S07]  /*03f0*/  IMAD.MOV.U32 R4, RZ, RZ, R7 ;  /* 0x000000ffff047224 */ /* 0x000fce00078e0007 */
[----:B------:R-:W-:Y:S05]  /*0400*/  CALL.REL.NOINC `($_Z9simulacaoP9particulaid$__internal_accurate_pow) ;  /* 0x0000002800d07944 */ /* 0x000fea0003c00000 */
[----:B------:R-:W-:Y:S05]  /*0410*/  BSYNC.RECONVERGENT B2 ;  /* 0x0000000000027941 */ /* 0x000fea0003800200 */
.L_x_6:
[C---:B------:R-:W-:Y:S01]  /*0420*/  DADD R6, R14.reuse, 2 ;  /* 0x400000000e067429 */ /* 0x040fe20000000000 */
[----:B------:R-:W-:Y:S01]  /*0430*/  BSSY.RECONVERGENT B2, `(.L_x_7) ;  /* 0x0000012000027945 */ /* 0x000fe20003800200 */
[----:B------:R-:W-:Y:S02]  /*0440*/  DSETP.NEU.AND P1, PT, R14, RZ, PT ;  /* 0x000000ff0e00722a */ /* 0x000fe40003f2d000 */
[----:B------:R-:W-:Y:S02]  /*0450*/  DSETP.NEU.AND P3, PT, R16, 1, PT ;  /* 0x3ff000001000742a */ /* 0x000fe40003f6d000 */
[----:B------:R-:W-:Y:S02]  /*0460*/  DSETP.NEU.AND P0, PT, R14, 1, PT ;  /* 0x3ff000000e00742a */ /* 0x000fe40003f0d000 */
[----:B------:R-:W-:Y:S02]  /*0470*/  FSEL R4, R4, RZ, P1 ;  /* 0x000000ff04047208 */ /* 0x000fe40000800000 */
[----:B------:R-:W-:-:S02]  /*0480*/  LOP3.LUT R6, R7, 0x7ff00000, RZ, 0xc0, !PT ;  /* 0x7ff0000007067812 */ /* 0x000fc400078ec0ff */
[----:B------:R-:W-:Y:S02]  /*0490*/  FSEL R5, R3, RZ, P1 ;  /* 0x000000ff03057208 */ /* 0x000fe40000800000 */
[----:B------:R-:W-:Y:S01]  /*04a0*/  ISETP.NE.AND P2, PT, R6, 0x7ff00000, PT ;  /* 0x7ff000000600780c */ /* 0x000fe20003f45270 */
[----:B------:R-:W-:Y:S01]  /*04b0*/  DADD R6, -RZ, |R12| ;  /* 0x00000000ff067229 */ /* 0x000fe2000000050c */
[----:B------:R-:W-:Y:S02]  /*04c0*/  FSEL R34, R34, RZ, P3 ;  /* 0x000000ff22227208 */ /* 0x000fe40001800000 */
[----:B------:R-:W-:-:S09]  /*04d0*/  FSEL R35, R35, 1.875, P3 ;  /* 0x3ff0000023237808 */ /* 0x000fd20001800000 */
[----:B------:R-:W-:Y:S05]  /*04e0*/  @P2 BRA `(.L_x_8) ;  /* 0x0000000000182947 */ /* 0x000fea0003800000 */
[----:B------:R-:W-:-:S14]  /*04f0*/  DSETP.NAN.AND P1, PT, R14, R14, PT ;  /* 0x0000000e0e00722a */ /* 0x000fdc0003f28000 */
[----:B------:R-:W-:Y:S01]  /*0500*/  @P1 DADD R4, R14, 2 ;  /* 0x400000000e041429 */ /* 0x000fe20000000000 */
[----:B------:R-:W-:Y:S10]  /*0510*/  @P1 BRA `(.L_x_8) ;  /* 0x00000000000c1947 */ /* 0x000ff40003800000 */
[----:B------:R-:W-:-:S14]  /*0520*/  DSETP.NEU.AND P1, PT, |R14|, +INF , PT ;  /* 0x7ff000000e00742a */ /* 0x000fdc0003f2d200 */
[----:B------:R-:W-:Y:S02]  /*0530*/  @!P1 IMAD.MOV.U32 R4, RZ, RZ, 0x0 ;  /* 0x00000000ff049424 */ /* 0x000fe400078e00ff */
[----:B------:R-:W-:-:S07]  /*0540*/  @!P1 IMAD.MOV.U32 R5, RZ, RZ, 0x7ff00000 ;  /* 0x7ff00000ff059424 */ /* 0x000fce00078e00ff */
.L_x_8:
[----:B------:R-:W-:Y:S05]  /*0550*/  BSYNC.RECONVERGENT B2 ;  /* 0x0000000000027941 */ /* 0x000fea0003800200 */
.L_x_7:
[----:B------:R-:W-:Y:S01]  /*0560*/  FSEL R2, R4, RZ, P0 ;  /* 0x000000ff04027208 */ /* 0x000fe20000000000 */
[----:B------:R-:W-:Y:S01]  /*0570*/  BSSY.RECONVERGENT B2, `(.L_x_9) ;  /* 0x0000007000027945 */ /* 0x000fe20003800200 */
[----:B------:R-:W-:Y:S01]  /*0580*/  FSEL R3, R5, 1.875, P0 ;  /* 0x3ff0000005037808 */ /* 0x000fe20000000000 */
[----:B------:R-:W-:-:S05]  /*0590*/  IMAD.MOV.U32 R4, RZ, RZ, R7 ;  /* 0x000000ffff047224 */ /* 0x000fca00078e0007 */
[----:B------:R-:W-:Y:S01]  /*05a0*/  DADD R34, R34, R2 ;  /* 0x0000000022227229 */ /* 0x000fe20000000002 */
[----:B------:R-:W-:Y:S01]  /*05b0*/  IMAD.MOV.U32 R3, RZ, RZ, R6 ;  /* 0x000000ffff037224 */ /* 0x000fe200078e0006 */
[----:B------:R-:W-:-:S09]  /*05c0*/  MOV R2, 0x5e0 ;  /* 0x000005e000027802 */ /* 0x000fd20000000f00 */
[----:B------:R-:W-:Y:S05]  /*05d0*/  CALL.REL.NOINC `($_Z9simulacaoP9particulaid$__internal_accurate_pow) ;  /* 0x00000028005c7944 */ /* 0x000fea0003c00000 */
[----:B------:R-:W-:Y:S05]  /*05e0*/  BSYNC.RECONVERGENT B2 ;  /* 0x0000000000027941 */ /* 0x000fea0003800200 */
.L_x_9:
[C---:B------:R-:W-:Y:S01]  /*05f0*/  DADD R6, R12.reuse, 2 ;  /* 0x400000000c067429 */ /* 0x040fe20000000000 */
[----:B------:R-:W-:Y:S01]  /*0600*/  BSSY.RECONVERGENT B2, `(.L_x_10) ;  /* 0x000000e000027945 */ /* 0x000fe20003800200 */
[C---:B------:R-:W-:Y:S02]  /*0610*/  DSETP.NEU.AND P1, PT, R12.reuse, RZ, PT ;  /* 0x000000ff0c00722a */ /* 0x040fe40003f2d000 */
[----:B------:R-:W-:-:S04]  /*0620*/  DSETP.NEU.AND P0, PT, R12, 1, PT ;  /* 0x3ff000000c00742a */ /* 0x000fc80003f0d000 */
[----:B------:R-:W-:Y:S02]  /*0630*/  FSEL R4, R4, RZ, P1 ;  /* 0x000000ff04047208 */ /* 0x000fe40000800000 */
[----:B------:R-:W-:Y:S02]  /*0640*/  LOP3.LUT R6, R7, 0x7ff00000, RZ, 0xc0, !PT ;  /* 0x7ff0000007067812 */ /* 0x000fe400078ec0ff */
[----:B------:R-:W-:Y:S02]  /*0650*/  FSEL R5, R3, RZ, P1 ;  /* 0x000000ff03057208 */ /* 0x000fe40000800000 */
[----:B------:R-:W-:-:S13]  /*0660*/  ISETP.NE.AND P2, PT, R6, 0x7ff00000, PT ;  /* 0x7ff000000600780c */ /* 0x000fda0003f45270 */
[----:B------:R-:W-:Y:S05]  /*0670*/  @P2 BRA `(.L_x_11) ;  /* 0x0000000000182947 */ /* 0x000fea0003800000 */
[----:B------:R-:W-:-:S14]  /*0680*/  DSETP.NAN.AND P1, PT, R12, R12, PT ;  /* 0x0000000c0c00722a */ /* 0x000fdc0003f28000 */
[----:B------:R-:W-:Y:S01]  /*0690*/  @P1 DADD R4, R12, 2 ;  /* 0x400000000c041429 */ /* 0x000fe20000000000 */
[----:B------:R-:W-:Y:S10]  /*06a0*/  @P1 BRA `(.L_x_11) ;  /* 0x00000000000c1947 */ /* 0x000ff40003800000 */
[----:B------:R-:W-:-:S14]  /*06b0*/  DSETP.NEU.AND P1, PT, |R12|, +INF , PT ;  /* 0x7ff000000c00742a */ /* 0x000fdc0003f2d200 */
[----:B------:R-:W-:Y:S01]  /*06c0*/  @!P1 IMAD.MOV.U32 R4, RZ, RZ, 0x0 ;  /* 0x00000000ff049424 */ /* 0x000fe200078e00ff */
[----:B------:R-:W-:-:S07]  /*06d0*/  @!P1 MOV R5, 0x7ff00000 ;  /* 0x7ff0000000059802 */ /* 0x000fce0000000f00 */
.L_x_11:
[----:B------:R-:W-:Y:S05]  /*06e0*/  BSYNC.RECONVERGENT B2 ;  /* 0x0000000000027941 */ /* 0x000fea0003800200 */
.L_x_10:
[----:B------:R-:W-:Y:S01]  /*06f0*/  FSEL R2, R4, RZ, P0 ;  /* 0x000000ff04027208 */ /* 0x000fe20000000000 */
[----:B------:R-:W-:Y:S01]  /*0700*/  UMOV UR4, 0xe826d695 ;  /* 0xe826d69500047882 */ /* 0x000fe20000000000 */
[----:B------:R-:W-:Y:S01]  /*0710*/  FSEL R3, R5, 1.875, P0 ;  /* 0x3ff0000005037808 */ /* 0x000fe20000000000 */
[----:B------:R-:W-:Y:S01]  /*0720*/  UMOV UR5, 0x3e112e0b ;  /* 0x3e112e0b00057882 */ /* 0x000fe20000000000 */
[----:B------:R-:W-:Y:S01]  /*0730*/  IMAD.MOV.U32 R6, RZ, RZ, 0x0 ;  /* 0x00000000ff067424 */ /* 0x000fe200078e00ff */
[----:B------:R-:W-:Y:S01]  /*0740*/  BSSY.RECONVERGENT B2, `(.L_x_12) ;  /* 0x000001e000027945 */ /* 0x000fe20003800200 */
[----:B------:R-:W-:Y:S02]  /*0750*/  IMAD.MOV.U32 R7, RZ, RZ, 0x3fd80000 ;  /* 0x3fd80000ff077424 */ /* 0x000fe400078e00ff */
[----:B------:R-:W-:-:S08]  /*0760*/  DADD R34, R34, R2 ;  /* 0x0000000022227229 */ /* 0x000fd00000000002 */
[----:B------:R-:W-:-:S06]  /*0770*/  DADD R34, R34, UR4 ;  /* 0x0000000422227e29 */ /* 0x000fcc0008000000 */
[----:B------:R-:W0:Y:S04]  /*0780*/  MUFU.RSQ64H R5, R35 ;  /* 0x0000002300057308 */ /* 0x000e280000001c00 */
[----:B------:R-:W-:-:S05]  /*0790*/  VIADD R4, R35, 0xfcb00000 ;  /* 0xfcb0000023047836 */ /* 0x000fca0000000000 */
[----:B------:R-:W-:Y:S01]  /*07a0*/  ISETP.GE.U32.AND P0, PT, R4, 0x7ca00000, PT ;  /* 0x7ca000000400780c */ /* 0x000fe20003f06070 */
[----:B0-----:R-:W-:-:S08]  /*07b0*/  DMUL R2, R4, R4 ;  /* 0x0000000404027228 */ /* 0x001fd00000000000 */
[----:B------:R-:W-:-:S08]  /*07c0*/  DFMA R2, R34, -R2, 1 ;  /* 0x3ff000002202742b */ /* 0x000fd00000000802 */
[----:B------:R-:W-:Y:S02]  /*07d0*/  DFMA R6, R2, R6, 0.5 ;  /* 0x3fe000000206742b */ /* 0x000fe40000000006 */
[----:B------:R-:W-:-:S08]  /*07e0*/  DMUL R2, R4, R2 ;  /* 0x0000000204027228 */ /* 0x000fd00000000000 */
[----:B------:R-:W-:-:S08]  /*07f0*/  DFMA R10, R6, R2, R4 ;  /* 0x00000002060a722b */ /* 0x000fd00000000004 */
[----:B------:R-:W-:Y:S02]  /*0800*/  DMUL R36, R34, R10 ;  /* 0x0000000a22247228 */ /* 0x000fe40000000000 */
[----:B------:R-:W-:Y:S02]  /*0810*/  VIADD R3, R11, 0xfff00000 ;  /* 0xfff000000b037836 */ /* 0x000fe40000000000 */
[----:B------:R-:W-:-:S04]  /*0820*/  IMAD.MOV.U32 R2, RZ, RZ, R10 ;  /* 0x000000ffff027224 */ /* 0x000fc800078e000a */
[----:B------:R-:W-:-:S08]  /*0830*/  DFMA R6, R36, -R36, R34 ;  /* 0x800000242406722b */ /* 0x000fd00000000022 */
[----:B------:R-:W-:Y:S01]  /*0840*/  DFMA R46, R6, R2, R36 ;  /* 0x00000002062e722b */ /* 0x000fe20000000024 */
[----:B------:R-:W-:Y:S10]  /*0850*/  @!P0 BRA `(.L_x_13) ;  /* 0x0000000000308947 */ /* 0x000ff40003800000 */
[----:B------:R-:W-:Y:S01]  /*0860*/  IMAD.MOV.U32 R5, RZ, RZ, R4 ;  /* 0x000000ffff057224 */ /* 0x000fe200078e0004 */
[----:B------:R-:W-:Y:S01]  /*0870*/  MOV R11, 0x900 ;  /* 0x00000900000b7802 */ /* 0x000fe20000000f00 */
[----:B------:R-:W-:Y:S02]  /*0880*/  IMAD.MOV.U32 R9, RZ, RZ, R6 ;  /* 0x000000ffff097224 */ /* 0x000fe400078e0006 */
[----:B------:R-:W-:Y:S01]  /*0890*/  IMAD.MOV.U32 R8, RZ, RZ, R7 ;  /* 0x000000ffff087224 */ /* 0x000fe200078e0007 */
[----:B------:R-:W-:Y:S01]  /*08a0*/  MOV R7, R36 ;  /* 0x0000002400077202 */ /* 0x000fe20000000f00 */
[----:B------:R-:W-:Y:S02]  /*08b0*/  IMAD.MOV.U32 R4, RZ, RZ, R3 ;  /* 0x000000ffff047224 */ /* 0x000fe400078e0003 */
[----:B------:R-:W-:Y:S02]  /*08c0*/  IMAD.MOV.U32 R6, RZ, RZ, R37 ;  /* 0x000000ffff067224 */ /* 0x000fe400078e0025 */
[----:B------:R-:W-:-:S02]  /*08d0*/  IMAD.MOV.U32 R3, RZ, RZ, R34 ;  /* 0x000000ffff037224 */ /* 0x000fc400078e0022 */
[----:B------:R-:W-:-:S07]  /*08e0*/  IMAD.MOV.U32 R2, RZ, RZ, R35 ;  /* 0x000000ffff027224 */ /* 0x000fce00078e0023 */
[----:B------:R-:W-:Y:S05]  /*08f0*/  CALL.REL.NOINC `($__internal_1_$__cuda_sm20_dsqrt_rn_f64_mediumpath_v1) ;  /* 0x0000002000c07944 */ /* 0x000fea0003c00000 */
[----:B------:R-:W-:Y:S02]  /*0900*/  IMAD.MOV.U32 R46, RZ, RZ, R3 ;  /* 0x000000ffff2e7224 */ /* 0x000fe400078e0003 */
[----:B------:R-:W-:-:S07]  /*0910*/  IMAD.MOV.U32 R47, RZ, RZ, R2 ;  /* 0x000000ffff2f7224 */ /* 0x000fce00078e0002 */
.L_x_13:
[----:B------:R-:W-:Y:S05]  /*0920*/  BSYNC.RECONVERGENT B2 ;  /* 0x0000000000027941 */ /* 0x000fea0003800200 */
.L_x_12:
[----:B------:R-:W-:Y:S01]  /*0930*/  DADD R4, -RZ, |R46| ;  /* 0x00000000ff047229 */ /* 0x000fe2000000052e */
[----:B------:R-:W-:Y:S01]  /*0940*/  BSSY.RECONVERGENT B2, `(.L_x_14) ;  /* 0x0000005000027945 */ /* 0x000fe20003800200 */
[----:B------:R-:W-:-:S08]  /*0950*/  MOV R2, 0x990 ;  /* 0x0000099000027802 */ /* 0x000fd00000000f00 */
[----:B------:R-:W-:Y:S01]  /*0960*/  MOV R3, R4 ;  /* 0x0000000400037202 */ /* 0x000fe20000000f00 */
[----:B------:R-:W-:-:S07]  /*0970*/  IMAD.MOV.U32 R4, RZ, RZ, R5 ;  /* 0x000000ffff047224 */ /* 0x000fce00078e0005 */
[----:B------:R-:W-:Y:S05]  /*0980*/  CALL.REL.NOINC `($_Z9simulacaoP9particulaid$__internal_accurate_pow) ;  /* 0x0000002400707944 */ /* 0x000fea0003c00000 */
[----:B------:R-:W-:Y:S05]  /*0990*/  BSYNC.RECONVERGENT B2 ;  /* 0x0000000000027941 */ /* 0x000fea0003800200 */
.L_x_14:
[----:B------:R-:W-:Y:S01]  /*09a0*/  DADD R6, R46, 2 ;  /* 0x400000002e067429 */ /* 0x000fe20000000000 */
[----:B------:R-:W-:Y:S01]  /*09b0*/  BSSY.RECONVERGENT B2, `(.L_x_15) ;  /* 0x000000d000027945 */ /* 0x000fe20003800200 */
[----:B------:R-:W-:-:S06]  /*09c0*/  DSETP.NEU.AND P0, PT, R34, RZ, PT ;  /* 0x000000ff2200722a */ /* 0x000fcc0003f0d000 */
[----:B------:R-:W-:Y:S02]  /*09d0*/  FSEL R2, R4, RZ, P0 ;  /* 0x000000ff04027208 */ /* 0x000fe40000000000 */
[----:B------:R-:W-:Y:S02]  /*09e0*/  LOP3.LUT R6, R7, 0x7ff00000, RZ, 0xc0, !PT ;  /* 0x7ff0000007067812 */ /* 0x000fe400078ec0ff */
[----:B------:R-:W-:Y:S02]  /*09f0*/  FSEL R3, R3, RZ, P0 ;  /* 0x000000ff03037208 */ /* 0x000fe40000000000 */
[----:B------:R-:W-:-:S13]  /*0a00*/  ISETP.NE.AND P1, PT, R6, 0x7ff00000, PT ;  /* 0x7ff000000600780c */ /* 0x000fda0003f25270 */
[----:B------:R-:W-:Y:S05]  /*0a10*/  @P1 BRA `(.L_x_16) ;  /* 0x0000000000181947 */ /* 0x000fea0003800000 */
[----:B------:R-:W-:-:S14]  /*0a20*/  DSETP.GE.AND P0, PT, R34, RZ, PT ;  /* 0x000000ff2200722a */ /* 0x000fdc0003f06000 */
[----:B------:R-:W-:Y:S01]  /*0a30*/  @!P0 DADD R2, R46, 2 ;  /* 0x400000002e028429 */ /* 0x000fe20000000000 */
[----:B------:R-:W-:Y:S10]  /*0a40*/  @!P0 BRA `(.L_x_16) ;  /* 0x00000000000c8947 */ /* 0x000ff40003800000 */
[----:B------:R-:W-:-:S14]  /*0a50*/  DSETP.NEU.AND P0, PT, |R46|, +INF , PT ;  /* 0x7ff000002e00742a */ /* 0x000fdc0003f0d200 */
[----:B------:R-:W-:Y:S02]  /*0a60*/  @!P0 IMAD.MOV.U32 R2, RZ, RZ, 0x0 ;  /* 0x00000000ff028424 */ /* 0x000fe400078e00ff */
[----:B------:R-:W-:-:S07]  /*0a70*/  @!P0 IMAD.MOV.U32 R3, RZ, RZ, 0x7ff00000 ;  /* 0x7ff00000ff038424 */ /* 0x000fce00078e00ff */
.L_x_16:
[----:B------:R-:W-:Y:S05]  /*0a80*/  BSYNC.RECONVERGENT B2 ;  /* 0x0000000000027941 */ /* 0x000fea0003800200 */
.L_x_15:
[----:B------:R-:W0:Y:S01]  /*0a90*/  MUFU.RCP64H R5, R3 ;  /* 0x0000000300057308 */ /* 0x000e220000001800 */
[----:B------:R-:W-:Y:S01]  /*0aa0*/  VIADD R4, R3, 0x300402 ;  /* 0x0030040203047836 */ /* 0x000fe20000000000 */
[----:B------:R-:W-:Y:S01]  /*0ab0*/  BSSY.RECONVERGENT B2, `(.L_x_17) ;  /* 0x0000010000027945 */ /* 0x000fe20003800200 */
[----:B------:R-:W-:-:S03]  /*0ac0*/  DSETP.NEU.AND P0, PT, R46, 1, PT ;  /* 0x3ff000002e00742a */ /* 0x000fc60003f0d000 */
[----:B------:R-:W-:Y:S01]  /*0ad0*/  FSETP.GEU.AND P1, PT, |R4|, 5.8789094863358348022e-39, PT ;  /* 0x004004020400780b */ /* 0x000fe20003f2e200 */
[----:B0-----:R-:W-:-:S08]  /*0ae0*/  DFMA R6, R4, -R2, 1 ;  /* 0x3ff000000406742b */ /* 0x001fd00000000802 */
[----:B------:R-:W-:-:S08]  /*0af0*/  DFMA R6, R6, R6, R6 ;  /* 0x000000060606722b */ /* 0x000fd00000000006 */
[----:B------:R-:W-:-:S08]  /*0b00*/  DFMA R6, R4, R6, R4 ;  /* 0x000000060406722b */ /* 0x000fd00000000004 */
[----:B------:R-:W-:-:S08]  /*0b10*/  DFMA R8, R6, -R2, 1 ;  /* 0x3ff000000608742b */ /* 0x000fd00000000802 */
[----:B------:R-:W-:Y:S01]  /*0b20*/  DFMA R4, R6, R8, R6 ;  /* 0x000000080604722b */ /* 0x000fe20000000006 */
[----:B------:R-:W-:Y:S10]  /*0b30*/  @P1 BRA `(.L_x_18) ;  /* 0x00000000001c1947 */ /* 0x000ff40003800000 */
[----:B------:R-:W-:Y:S01]  /*0b40*/  LOP3.LUT R6, R3, 0x7fffffff, RZ, 0xc0, !PT ;  /* 0x7fffffff03067812 */ /* 0x000fe200078ec0ff */
[----:B------:R-:W-:Y:S01]  /*0b50*/  IMAD.MOV.U32 R5, RZ, RZ, R2 ;  /* 0x000000ffff057224 */ /* 0x000fe200078e0002 */
[----:B------:R-:W-:Y:S01]  /*0b60*/  MOV R2, 0xba0 ;  /* 0x00000ba000027802 */ /* 0x000fe20000000f00 */
[----:B------:R-:W-:Y:S02]  /*0b70*/  IMAD.MOV.U32 R4, RZ, RZ, R3 ;  /* 0x000000ffff047224 */ /* 0x000fe400078e0003 */
[----:B------:R-:W-:-:S07]  /*0b80*/  VIADD R3, R6, 0xfff00000 ;  /* 0xfff0000006037836 */ /* 0x000fce0000000000 */
[----:B------:R-:W-:Y:S05]  /*0b90*/  CALL.REL.NOINC `($__internal_0_$__cuda_sm20_dblrcp_rn_slowpath_v3) ;  /* 0x0000001c00647944 */ /* 0x000fea0003c00000 */
[----:B------:R-:W-:-:S07]  /*0ba0*/  MOV R5, R3 ;  /* 0x0000000300057202 */ /* 0x000fce0000000f00 */
.L_x_18:
[----:B------:R-:W-:Y:S05]  /*0bb0*/  BSYNC.RECONVERGENT B2 ;  /* 0x0000000000027941 */ /* 0x000fea0003800200 */
.L_x_17:
[----:B------:R-:W2:Y:S01]  /*0bc0*/  LDG.E.64 R6, desc[UR6][R18.64+-0x10] ;  /* 0xfffff00612067981 */ /* 0x000ea2000c1e1b00 */
[----:B------:R-:W0:Y:S03]  /*0bd0*/  LDC.64 R34, c[0x0][0x380] ;  /* 0x0000e000ff227b82 */ /* 0x000e260000000a00 */
[----:B------:R-:W3:Y:S04]  /*0be0*/  LDG.E.64 R8, desc[UR6][R18.64+-0x8] ;  /* 0xfffff80612087981 */ /* 0x000ee8000c1e1b00 */
[----:B------:R-:W4:Y:S01]  /*0bf0*/  LDG.E.64 R10, desc[UR6][R18.64] ;  /* 0x00000006120a7981 */ /* 0x000f22000c1e1b00 */
[----:B------:R-:W-:Y:S02]  /*0c00*/  FSEL R2, R4, RZ, P0 ;  /* 0x000000ff04027208 */ /* 0x000fe40000000000 */
[----:B------:R-:W-:Y:S01]  /*0c10*/  FSEL R3, R5, 1.875, P0 ;  /* 0x3ff0000005037808 */ /* 0x000fe20000000000 */
[----:B0-----:R-:W-:-:S05]  /*0c20*/  IMAD.WIDE.U32 R34, R32, 0x48, R34 ;  /* 0x0000004820227825 */ /* 0x001fca00078e0022 */
[-C--:B--2---:R-:W-:Y:S02]  /*0c30*/  DFMA R6, R16, R2.reuse, R6 ;  /* 0x000000021006722b */ /* 0x084fe40000000006 */
[----:B---3--:R-:W-:-:S05]  /*0c40*/  DFMA R8, R14, R2, R8 ;  /* 0x000000020e08722b */ /* 0x008fca0000000008 */
[----:B------:R-:W-:Y:S01]  /*0c50*/  STG.E.64 desc[UR6][R18.64+-0x10], R6 ;  /* 0xfffff00612007986 */ /* 0x000fe2000c101b06 */
[----:B----4-:R-:W-:-:S03]  /*0c60*/  DFMA R10, R12, R2, R10 ;  /* 0x000000020c0a722b */ /* 0x010fc6000000000a */
[----:B------:R-:W-:Y:S04]  /*0c70*/  STG.E.64 desc[UR6][R18.64+-0x8], R8 ;  /* 0xfffff80812007986 */ /* 0x000fe8000c101b06 */
[----:B------:R0:W-:Y:S04]  /*0c80*/  STG.E.64 desc[UR6][R18.64], R10 ;  /* 0x0000000a12007986 */ /* 0x0001e8000c101b06 */
[----:B------:R-:W2:Y:S04]  /*0c90*/  LDG.E.64 R2, desc[UR6][R34.64+0x18] ;  /* 0x0000180622027981 */ /* 0x000ea8000c1e1b00 */
[----:B------:R-:W3:Y:S04]  /*0ca0*/  LDG.E.64 R4, desc[UR6][R34.64+0x20] ;  /* 0x0000200622047981 */ /* 0x000ee8000c1e1b00 */
[----:B------:R-:W4:Y:S01]  /*0cb0*/  LDG.E.64 R12, desc[UR6][R34.64+0x28] ;  /* 0x00002806220c7981 */ /* 0x000f22000c1e1b00 */
[----:B------:R-:W-:Y:S01]  /*0cc0*/  VIADD R33, R33, 0x1 ;  /* 0x0000000121217836 */ /* 0x000fe20000000000 */
[----:B0-----:R-:W-:-:S04]  /*0cd0*/  IADD3 R18, P1, PT, R18, 0x48, RZ ;  /* 0x0000004812127810 */ /* 0x001fc80007f3e0ff */
[----:B------:R-:W-:Y:S01]  /*0ce0*/  ISETP.NE.AND P0, PT, R33, RZ, PT ;  /* 0x000000ff2100720c */ /* 0x000fe20003f05270 */
[----:B------:R-:W-:Y:S01]  /*0cf0*/  IMAD.X R19, RZ, RZ, R19, P1 ;  /* 0x000000ffff137224 */ /* 0x000fe200008e0613 */
[----:B--2---:R-:W-:Y:S02]  /*0d00*/  DFMA R24, R2, UR10, R24 ;  /* 0x0000000a02187c2b */ /* 0x004fe40008000018 */
[----:B---3--:R-:W-:Y:S02]  /*0d10*/  DFMA R22, R4, UR10, R22 ;  /* 0x0000000a04167c2b */ /* 0x008fe40008000016 */
[----:B----4-:R-:W-:-:S04]  /*0d20*/  DFMA R20, R12, UR10, R20 ;  /* 0x0000000a0c147c2b */ /* 0x010fc80008000014 */
[----:B------:R-:W-:Y:S02]  /*0d30*/  DFMA R30, R24, UR10, R30 ;  /* 0x0000000a181e7c2b */ /* 0x000fe4000800001e */
[----:B------:R-:W-:Y:S02]  /*0d40*/  DFMA R28, R22, UR10, R28 ;  /* 0x0000000a161c7c2b */ /* 0x000fe4000800001c */
[----:B------:R-:W-:-:S03]  /*0d50*/  DFMA R26, R20, UR10, R26 ;  /* 0x0000000a141a7c2b */ /* 0x000fc6000800001a */
[----:B------:R0:W-:Y:S04]  /*0d60*/  STG.E.64 desc[UR6][R34.64], R30 ;  /* 0x0000001e22007986 */ /* 0x0001e8000c101b06 */
[----:B------:R0:W-:Y:S04]  /*0d70*/  STG.E.64 desc[UR6][R34.64+0x8], R28 ;  /* 0x0000081c22007986 */ /* 0x0001e8000c101b06 */
[----:B------:R0:W-:Y:S01]  /*0d80*/  STG.E.64 desc[UR6][R34.64+0x10], R26 ;  /* 0x0000101a22007986 */ /* 0x0001e2000c101b06 */
[----:B------:R-:W-:Y:S05]  /*0d90*/  @P0 BRA `(.L_x_19) ;  /* 0xfffffff400140947 */ /* 0x000fea000383ffff */
[----:B------:R-:W-:Y:S05]  /*0da0*/  BSYNC.RECONVERGENT B0 ;  /* 0x0000000000007941 */ /* 0x000fea0003800200 */
.L_x_2:
[----:B------:R2:W-:Y:S04]  /*0db0*/  STG.E.64 desc[UR6][R34.64+0x30], R24 ;  /* 0x0000301822007986 */ /* 0x0005e8000c101b06 */
[----:B------:R2:W-:Y:S04]  /*0dc0*/  STG.E.64 desc[UR6][R34.64+0x38], R22 ;  /* 0x0000381622007986 */ /* 0x0005e8000c101b06 */
[----:B------:R2:W-:Y:S02]  /*0dd0*/  STG.E.64 desc[UR6][R34.64+0x40], R20 ;  /* 0x0000401422007986 */ /* 0x0005e4000c101b06 */
.L_x_1:
[----:B01----:R-:W-:Y:S05]  /*0de0*/  BSYNC.RECONVERGENT B1 ;  /* 0x0000000000017941 */ /* 0x003fea0003800200 */
.L_x_0:
[----:B------:R-:W0:Y:S01]  /*0df0*/  LDCU UR4, c[0x0][0x388] ;  /* 0x00007100ff0477ac */ /* 0x000e220008000800 */
[----:B------:R-:W-:Y:S01]  /*0e00*/  BSSY.RECONVERGENT B1, `(.L_x_20) ;  /* 0x00000db000017945 */ /* 0x000fe20003800200 */
[----:B0-----:R-:W-:-:S13]  /*0e10*/  ISETP.GE.AND P0, PT, R0, UR4, PT ;  /* 0x0000000400007c0c */ /* 0x001fda000bf06270 */
[----:B------:R-:W-:Y:S05]  /*0e20*/  @P0 BRA `(.L_x_21) ;  /* 0x0000000c00600947 */ /* 0x000fea0003800000 */
[----:B------:R-:W-:Y:S01]  /*0e30*/  ISETP.NE.AND P0, PT, R0, R32, PT ;  /* 0x000000200000720c */ /* 0x000fe20003f05270 */
[----:B------:R-:W-:-:S12]  /*0e40*/  BSSY.RECONVERGENT B0, `(.L_x_22) ;  /* 0x00000c0000007945 */ /* 0x000fd80003800200 */
[----:B------:R-:W-:Y:S05]  /*0e50*/  @P0 BRA `(.L_x_23) ;  /* 0x0000000000180947 */ /* 0x000fea0003800000 */
[----:B------:R-:W0:Y:S02]  /*0e60*/  LDC.64 R2, c[0x0][0x380] ;  /* 0x0000e000ff027b82 */ /* 0x000e240000000a00 */
[----:B0-----:R-:W-:-:S05]  /*0e70*/  IMAD.WIDE R2, R32, 0x48, R2 ;  /* 0x0000004820027825 */ /* 0x001fca00078e0202 */
[----:B--2---:R1:W5:Y:S04]  /*0e80*/  LDG.E.64 R24, desc[UR6][R2.64] ;  /* 0x0000000602187981 */ /* 0x004368000c1e1b00 */
[----:B------:R1:W5:Y:S04]  /*0e90*/  LDG.E.64 R22, desc[UR6][R2.64+0x8] ;  /* 0x0000080602167981 */ /* 0x000368000c1e1b00 */
[----:B------:R1:W5:Y:S01]  /*0ea0*/  LDG.E.64 R20, desc[UR6][R2.64+0x10] ;  /* 0x0000100602147981 */ /* 0x000362000c1e1b00 */
[----:B------:R-:W-:Y:S05]  /*0eb0*/  BRA `(.L_x_24) ;  /* 0x0000000800e07947 */ /* 0x000fea0003800000 */
.L_x_23:
[----:B------:R-:W0:Y:S02]  /*0ec0*/  LDC.64 R2, c[0x0][0x380] ;  /* 0x0000e000ff027b82 */ /* 0x000e240000000a00 */
[----:B0-----:R-:W-:-:S04]  /*0ed0*/  IMAD.WIDE.U32 R18, R0, 0x48, R2 ;  /* 0x0000004800127825 */ /* 0x001fc800078e0002 */
[----:B------:R-:W-:Y:S01]  /*0ee0*/  IMAD.WIDE R6, R32, 0x48, R2 ;  /* 0x0000004820067825 */ /* 0x000fe200078e0202 */
[----:B------:R-:W3:Y:S04]  /*0ef0*/  LDG.E.64 R16, desc[UR6][R18.64] ;  /* 0x0000000612107981 */ /* 0x000ee8000c1e1b00 */
[----:B--2---:R-:W3:Y:S04]  /*0f00*/  LDG.E.64 R24, desc[UR6][R6.64] ;  /* 0x0000000606187981 */ /* 0x004ee8000c1e1b00 */
[----:B------:R-:W2:Y:S04]  /*0f10*/  LDG.E.64 R22, desc[UR6][R6.64+0x8] ;  /* 0x0000080606167981 */ /* 0x000ea8000c1e1b00 */
[----:B------:R-:W4:Y:S04]  /*0f20*/  LDG.E.64 R20, desc[UR6][R6.64+0x10] ;  /* 0x0000100606147981 */ /* 0x000f28000c1e1b00 */
[----:B------:R-:W2:Y:S04]  /*0f30*/  LDG.E.64 R14, desc[UR6][R18.64+0x8] ;  /* 0x00000806120e7981 */ /* 0x000ea8000c1e1b00 */
[----:B------:R-:W4:Y:S01]  /*0f40*/  LDG.E.64 R12, desc[UR6][R18.64+0x10] ;  /* 0x00001006120c7981 */ /* 0x000f22000c1e1b00 */
[----:B------:R-:W-:Y:S01]  /*0f50*/  BSSY.RECONVERGENT B2, `(.L_x_25) ;  /* 0x0000009000027945 */ /* 0x000fe20003800200 */
[----:B------:R-:W-:Y:S01]  /*0f60*/  MOV R2, 0xfe0 ;  /* 0x00000fe000027802 */ /* 0x000fe20000000f00 */
[----:B---3--:R-:W-:-:S08]  /*0f70*/  DADD R16, -R24, R16 ;  /* 0x0000000018107229 */ /* 0x008fd00000000110 */
[----:B------:R-:W-:Y:S02]  /*0f80*/  DADD R4, -RZ, |R16| ;  /* 0x00000000ff047229 */ /* 0x000fe40000000510 */
[----:B--2---:R-:W-:Y:S02]  /*0f90*/  DADD R14, -R22, R14 ;  /* 0x00000000160e7229 */ /* 0x004fe4000000010e */
[----:B----4-:R-:W-:-:S06]  /*0fa0*/  DADD R12, -R20, R12 ;  /* 0x00000000140c7229 */ /* 0x010fcc000000010c */
[----:B------:R-:W-:Y:S02]  /*0fb0*/  IMAD.MOV.U32 R3, RZ, RZ, R4 ;  /* 0x000000ffff037224 */ /* 0x000fe400078e0004 */
[----:B------:R-:W-:-:S07]  /*0fc0*/  IMAD.MOV.U32 R4, RZ, RZ, R5 ;  /* 0x000000ffff047224 */ /* 0x000fce00078e0005 */
[----:B------:R-:W-:Y:S05]  /*0fd0*/  CALL.REL.NOINC `($_Z9simulacaoP9particulaid$__internal_accurate_pow) ;  /* 0x0000001c00dc7944 */ /* 0x000fea0003c00000 */
[----:B------:R-:W-:Y:S05]  /*0fe0*/  BSYNC.RECONVERGENT B2 ;  /* 0x0000000000027941 */ /* 0x000fea0003800200 */
.L_x_25:
[C---:B------:R-:W-:Y:S01]  /*0ff0*/  DADD R6, R16.reuse, 2 ;  /* 0x4000000010067429 */ /* 0x040fe20000000000 */
[----:B------:R-:W-:Y:S01]  /*1000*/  BSSY.RECONVERGENT B2, `(.L_x_26) ;  /* 0x0000010000027945 */ /* 0x000fe20003800200 */
[----:B------:R-:W-:Y:S01]  /*1010*/  DSETP.NEU.AND P0, PT, R16, RZ, PT ;  /* 0x000000ff1000722a */ /* 0x000fe20003f0d000 */
[----:B------:R-:W-:Y:S02]  /*1020*/  IMAD.MOV.U32 R26, RZ, RZ, R4 ;  /* 0x000000ffff1a7224 */ /* 0x000fe400078e0004 */
[----:B------:R-:W-:-:S05]  /*1030*/  IMAD.MOV.U32 R27, RZ, RZ, R3 ;  /* 0x000000ffff1b7224 */ /* 0x000fca00078e0003 */
[----:B------:R-:W-:-:S04]  /*1040*/  LOP3.LUT R6, R7, 0x7ff00000, RZ, 0xc0, !PT ;  /* 0x7ff0000007067812 */ /* 0x000fc800078ec0ff */
[----:B------:R-:W-:Y:S02]  /*1050*/  ISETP.NE.AND P1, PT, R6, 0x7ff00000, PT ;  /* 0x7ff000000600780c */ /* 0x000fe40003f25270 */
[----:B------:R-:W-:-:S11]  /*1060*/  @!P0 CS2R R26, SRZ ;  /* 0x00000000001a8805 */ /* 0x000fd6000001ff00 */
[----:B------:R-:W-:Y:S05]  /*1070*/  @P1 BRA `(.L_x_27) ;  /* 0x0000000000201947 */ /* 0x000fea0003800000 */
[----:B------:R-:W-:-:S14]  /*1080*/  DSETP.NAN.AND P0, PT, R16, R16, PT ;  /* 0x000000101000722a */ /* 0x000fdc0003f08000 */
[----:B------:R-:W-:Y:S05]  /*1090*/  @P0 BRA `(.L_x_28) ;  /* 0x0000000000140947 */ /* 0x000fea0003800000 */
[----:B------:R-:W-:-:S14]  /*10a0*/  DSETP.NEU.AND P0, PT, |R16|, +INF , PT ;  /* 0x7ff000001000742a */ /* 0x000fdc0003f0d200 */
[----:B------:R-:W-:Y:S05]  /*10b0*/  @P0 BRA `(.L_x_27) ;  /* 0x0000000000100947 */ /* 0x000fea0003800000 */
[----:B------:R-:W-:Y:S01]  /*10c0*/  IMAD.MOV.U32 R26, RZ, RZ, 0x0 ;  /* 0x00000000ff1a7424 */ /* 0x000fe200078e00ff */
[----:B------:R-:W-:Y:S01]  /*10d0*/  MOV R27, 0x7ff00000 ;  /* 0x7ff00000001b7802 */ /* 0x000fe20000000f00 */
[----:B------:R-:W-:Y:S06]  /*10e0*/  BRA `(.L_x_27) ;  /* 0x0000000000047947 */ /* 0x000fec0003800000 */
.L_x_28:
[----:B------:R-:W-:-:S11]  /*10f0*/  DADD R26, R16, 2 ;  /* 0x40000000101a7429 */ /* 0x000fd60000000000 */
.L_x_27:
[----:B------:R-:W-:Y:S05]  /*1100*/  BSYNC.RECONVERGENT B2 ;  /* 0x0000000000027941 */ /* 0x000fea0003800200 */
.L_x_26:
[----:B------:R-:W-:Y:S01]  /*1110*/  DADD R4, -RZ, |R14| ;  /* 0x00000000ff047229 */ /* 0x000fe2000000050e */
[----:B------:R-:W-:Y:S01]  /*1120*/  BSSY.RECONVERGENT B2, `(.L_x_29) ;  /* 0x0000005000027945 */ /* 0x000fe20003800200 */
[----:B------:R-:W-:-:S08]  /*1130*/  MOV R2, 0x1170 ;  /* 0x0000117000027802 */ /* 0x000fd00000000f00 */
[----:B------:R-:W-:Y:S02]  /*1140*/  IMAD.MOV.U32 R3, RZ, RZ, R4 ;  /* 0x000000ffff037224 */ /* 0x000fe400078e0004 */
[----:B------:R-:W-:-:S07]  /*1150*/  IMAD.MOV.U32 R4, RZ, RZ, R5 ;  /* 0x000000ffff047224 */ /* 0x000fce00078e0005 */
[----:B------:R-:W-:Y:S05]  /*1160*/  CALL.REL.NOINC `($_Z9simulacaoP9particulaid$__internal_accurate_pow) ;  /* 0x0000001c00787944 */ /* 0x000fea0003c00000 */
[----:B------:R-:W-:Y:S05]  /*1170*/  BSYNC.RECONVERGENT B2 ;  /* 0x0000000000027941 */ /* 0x000fea0003800200 */
.L_x_29:
[C---:B------:R-:W-:Y:S01]  /*1180*/  DADD R6, R14.reuse, 2 ;  /* 0x400000000e067429 */ /* 0x040fe20000000000 */
[----:B------:R-:W-:Y:S01]  /*1190*/  BSSY.RECONVERGENT B2, `(.L_x_30) ;  /* 0x000000f000027945 */ /* 0x000fe20003800200 */
[----:B------:R-:W-:Y:S01]  /*11a0*/  DSETP.NEU.AND P0, PT, R14, RZ, PT ;  /* 0x000000ff0e00722a */ /* 0x000fe20003f0d000 */
[----:B------:R-:W-:-:S07]  /*11b0*/  IMAD.MOV.U32 R2, RZ, RZ, R4 ;  /* 0x000000ffff027224 */ /* 0x000fce00078e0004 */
        /* <DEDUP_REMOVED lines=8> */
[----:B------:R-:W-:Y:S02]  /*1240*/  IMAD.MOV.U32 R2, RZ, RZ, 0x0 ;  /* 0x00000000ff027424 */ /* 0x000fe400078e00ff */
[----:B------:R-:W-:Y:S01]  /*1250*/  IMAD.MOV.U32 R3, RZ, RZ, 0x7ff00000 ;  /* 0x7ff00000ff037424 */ /* 0x000fe200078e00ff */
[----:B------:R-:W-:Y:S06]  /*1260*/  BRA `(.L_x_31) ;  /* 0x0000000000047947 */ /* 0x000fec0003800000 */
.L_x_32:
[----:B------:R-:W-:-:S11]  /*1270*/  DADD R2, R14, 2 ;  /* 0x400000000e027429 */ /* 0x000fd60000000000 */
.L_x_31:
[----:B------:R-:W-:Y:S05]  /*1280*/  BSYNC.RECONVERGENT B2 ;  /* 0x0000000000027941 */ /* 0x000fea0003800200 */
.L_x_30:
[----:B------:R-:W-:Y:S01]  /*1290*/  DSETP.NEU.AND P0, PT, R14, 1, PT ;  /* 0x3ff000000e00742a */ /* 0x000fe20003f0d000 */
[----:B------:R-:W-:Y:S01]  /*12a0*/  BSSY.RECONVERGENT B2, `(.L_x_33) ;  /* 0x000000c000027945 */ /* 0x000fe20003800200 */
[----:B------:R-:W-:Y:S02]  /*12b0*/  DSETP.NEU.AND P1, PT, R16, 1, PT ;  /* 0x3ff000001000742a */ /* 0x000fe40003f2d000 */
[----:B------:R-:W-:Y:S02]  /*12c0*/  DADD R4, -RZ, |R12| ;  /* 0x00000000ff047229 */ /* 0x000fe4000000050c */
[----:B------:R-:W-:Y:S02]  /*12d0*/  FSEL R2, R2, RZ, P0 ;  /* 0x000000ff02027208 */ /* 0x000fe40000000000 */
[----:B------:R-:W-:Y:S02]  /*12e0*/  FSEL R3, R3, 1.875, P0 ;  /* 0x3ff0000003037808 */ /* 0x000fe40000000000 */
[----:B------:R-:W-:-:S02]  /*12f0*/  FSEL R26, R26, RZ, P1 ;  /* 0x000000ff1a1a7208 */ /* 0x000fc40000800000 */
[----:B------:R-:W-:-:S06]  /*1300*/  FSEL R27, R27, 1.875, P1 ;  /* 0x3ff000001b1b7808 */ /* 0x000fcc0000800000 */
[----:B------:R-:W-:Y:S01]  /*1310*/  DADD R26, R26, R2 ;  /* 0x000000001a1a7229 */ /* 0x000fe20000000002 */
[----:B------:R-:W-:Y:S01]  /*1320*/  IMAD.MOV.U32 R3, RZ, RZ, R4 ;  /* 0x000000ffff037224 */ /* 0x000fe200078e0004 */
[----:B------:R-:W-:Y:S01]  /*1330*/  MOV R2, 0x1360 ;  /* 0x0000136000027802 */ /* 0x000fe20000000f00 */
[----:B------:R-:W-:-:S08]  /*1340*/  IMAD.MOV.U32 R4, RZ, RZ, R5 ;  /* 0x000000ffff047224 */ /* 0x000fd000078e0005 */
[----:B------:R-:W-:Y:S05]  /*1350*/  CALL.REL.NOINC `($_Z9simulacaoP9particulaid$__internal_accurate_pow) ;  /* 0x0000001800fc7944 */ /* 0x000fea0003c00000 */
[----:B------:R-:W-:Y:S05]  /*1360*/  BSYNC.RECONVERGENT B2 ;  /* 0x0000000000027941 */ /* 0x000fea0003800200 */
.L_x_33:
[C---:B------:R-:W-:Y:S01]  /*1370*/  DADD R6, R12.reuse, 2 ;  /* 0x400000000c067429 */ /* 0x040fe20000000000 */
[----:B------:R-:W-:Y:S01]  /*1380*/  BSSY.RECONVERGENT B2, `(.L_x_34) ;  /* 0x000000f000027945 */ /* 0x000fe20003800200 */
[----:B------:R-:W-:Y:S01]  /*1390*/  DSETP.NEU.AND P0, PT, R12, RZ, PT ;  /* 0x000000ff0c00722a */ /* 0x000fe20003f0d000 */
[----:B------:R-:W-:-:S07]  /*13a0*/  MOV R5, R3 ;  /* 0x0000000300057202 */ /* 0x000fce0000000f00 */
        /* <DEDUP_REMOVED lines=11> */
.L_x_36:
[----:B------:R-:W-:-:S11]  /*1460*/  DADD R4, R12, 2 ;  /* 0x400000000c047429 */ /* 0x000fd60000000000 */
.L_x_35:
[----:B------:R-:W-:Y:S05]  /*1470*/  BSYNC.RECONVERGENT B2 ;  /* 0x0000000000027941 */ /* 0x000fea0003800200 */
.L_x_34:
[----:B------:R-:W-:Y:S01]  /*1480*/  DSETP.NEU.AND P0, PT, R12, 1, PT ;  /* 0x3ff000000c00742a */ /* 0x000fe20003f0d000 */
[----:B------:R-:W-:Y:S01]  /*1490*/  UMOV UR4, 0xe826d695 ;  /* 0xe826d69500047882 */ /* 0x000fe20000000000 */
[----:B------:R-:W-:Y:S01]  /*14a0*/  UMOV UR5, 0x3e112e0b ;  /* 0x3e112e0b00057882 */ /* 0x000fe20000000000 */
[----:B------:R-:W-:Y:S01]  /*14b0*/  IMAD.MOV.U32 R6, RZ, RZ, 0x0 ;  /* 0x00000000ff067424 */ /* 0x000fe200078e00ff */
[----:B------:R-:W-:Y:S01]  /*14c0*/  BSSY.RECONVERGENT B2, `(.L_x_37) ;  /* 0x0000021000027945 */ /* 0x000fe20003800200 */
[----:B------:R-:W-:Y:S01]  /*14d0*/  IMAD.MOV.U32 R7, RZ, RZ, 0x3fd80000 ;  /* 0x3fd80000ff077424 */ /* 0x000fe200078e00ff */
[----:B------:R-:W-:Y:S02]  /*14e0*/  FSEL R2, R4, RZ, P0 ;  /* 0x000000ff04027208 */ /* 0x000fe40000000000 */
[----:B------:R-:W-:-:S06]  /*14f0*/  FSEL R3, R5, 1.875, P0 ;  /* 0x3ff0000005037808 */ /* 0x000fcc0000000000 */
        /* <DEDUP_REMOVED lines=11> */
[----:B------:R-:W-:Y:S01]  /*15b0*/  VIADD R11, R5, 0xfff00000 ;  /* 0xfff00000050b7836 */ /* 0x000fe20000000000 */
[----:B------:R-:W-:-:S05]  /*15c0*/  MOV R10, R4 ;  /* 0x00000004000a7202 */ /* 0x000fca0000000f00 */
[----:B------:R-:W-:-:S08]  /*15d0*/  DFMA R6, R30, -R30, R26 ;  /* 0x8000001e1e06722b */ /* 0x000fd0000000001a */
[----:B------:R-:W-:Y:S01]  /*15e0*/  DFMA R28, R6, R10, R30 ;  /* 0x0000000a061c722b */ /* 0x000fe2000000001e */
[----:B------:R-:W-:Y:S10]  /*15f0*/  @!P0 BRA `(.L_x_38) ;  /* 0x0000000000348947 */ /* 0x000ff40003800000 */
[----:B------:R-:W-:Y:S01]  /*1600*/  IMAD.MOV.U32 R10, RZ, RZ, R4 ;  /* 0x000000ffff0a7224 */ /* 0x000fe200078e0004 */
[----:B------:R-:W-:Y:S01]  /*1610*/  MOV R4, R11 ;  /* 0x0000000b00047202 */ /* 0x000fe20000000f00 */
[----:B------:R-:W-:Y:S01]  /*1620*/  IMAD.MOV.U32 R9, RZ, RZ, R6 ;  /* 0x000000ffff097224 */ /* 0x000fe200078e0006 */
[----:B------:R-:W-:Y:S01]  /*1630*/  MOV R11, 0x16b0 ;  /* 0x000016b0000b7802 */ /* 0x000fe20000000f00 */
[----:B------:R-:W-:Y:S02]  /*1640*/  IMAD.MOV.U32 R8, RZ, RZ, R7 ;  /* 0x000000ffff087224 */ /* 0x000fe400078e0007 */
[----:B------:R-:W-:Y:S02]  /*1650*/  IMAD.MOV.U32 R5, RZ, RZ, R2 ;  /* 0x000000ffff057224 */ /* 0x000fe400078e0002 */
[----:B------:R-:W-:Y:S02]  /*1660*/  IMAD.MOV.U32 R7, RZ, RZ, R30 ;  /* 0x000000ffff077224 */ /* 0x000fe400078e001e */
[----:B------:R-:W-:-:S02]  /*1670*/  IMAD.MOV.U32 R6, RZ, RZ, R31 ;  /* 0x000000ffff067224 */ /* 0x000fc400078e001f */
[----:B------:R-:W-:Y:S02]  /*1680*/  IMAD.MOV.U32 R3, RZ, RZ, R26 ;  /* 0x000000ffff037224 */ /* 0x000fe400078e001a */
[----:B------:R-:W-:-:S07]  /*1690*/  IMAD.MOV.U32 R2, RZ, RZ, R27 ;  /* 0x000000ffff027224 */ /* 0x000fce00078e001b */
[----:B------:R-:W-:Y:S05]  /*16a0*/  CALL.REL.NOINC `($__internal_1_$__cuda_sm20_dsqrt_rn_f64_mediumpath_v1) ;  /* 0x0000001400547944 */ /* 0x000fea0003c00000 */
[----:B------:R-:W-:Y:S02]  /*16b0*/  IMAD.MOV.U32 R28, RZ, RZ, R3 ;  /* 0x000000ffff1c7224 */ /* 0x000fe400078e0003 */
[----:B------:R-:W-:-:S07]  /*16c0*/  IMAD.MOV.U32 R29, RZ, RZ, R2 ;  /* 0x000000ffff1d7224 */ /* 0x000fce00078e0002 */
.L_x_38:
[----:B------:R-:W-:Y:S05]  /*16d0*/  BSYNC.RECONVERGENT B2 ;  /* 0x0000000000027941 */ /* 0x000fea0003800200 */
.L_x_37:
[----:B------:R-:W-:Y:S01]  /*16e0*/  DADD R4, -RZ, |R28| ;  /* 0x00000000ff047229 */ /* 0x000fe2000000051c */
[----:B------:R-:W-:Y:S01]  /*16f0*/  BSSY.RECONVERGENT B2, `(.L_x_39) ;  /* 0x0000005000027945 */ /* 0x000fe20003800200 */
[----:B------:R-:W-:-:S08]  /*1700*/  MOV R2, 0x1740 ;  /* 0x0000174000027802 */ /* 0x000fd00000000f00 */
[----:B------:R-:W-:Y:S02]  /*1710*/  IMAD.MOV.U32 R3, RZ, RZ, R4 ;  /* 0x000000ffff037224 */ /* 0x000fe400078e0004 */
[----:B------:R-:W-:-:S07]  /*1720*/  IMAD.MOV.U32 R4, RZ, RZ, R5 ;  /* 0x000000ffff047224 */ /* 0x000fce00078e0005 */
[----:B------:R-:W-:Y:S05]  /*1730*/  CALL.REL.NOINC `($_Z9simulacaoP9particulaid$__internal_accurate_pow) ;  /* 0x0000001800047944 */ /* 0x000fea0003c00000 */
[----:B------:R-:W-:Y:S05]  /*1740*/  BSYNC.RECONVERGENT B2 ;  /* 0x0000000000027941 */ /* 0x000fea0003800200 */
.L_x_39:
[----:B------:R-:W-:Y:S01]  /*1750*/  DADD R6, R28, 2 ;  /* 0x400000001c067429 */ /* 0x000fe20000000000 */
[----:B------:R-:W-:Y:S01]  /*1760*/  BSSY.RECONVERGENT B2, `(.L_x_40) ;  /* 0x000000f000027945 */ /* 0x000fe20003800200 */
[----:B------:R-:W-:Y:S01]  /*1770*/  DSETP.NEU.AND P0, PT, R26, RZ, PT ;  /* 0x000000ff1a00722a */ /* 0x000fe20003f0d000 */
[----:B------:R-:W-:-:S07]  /*1780*/  MOV R2, R4 ;  /* 0x0000000400027202 */ /* 0x000fce0000000f00 */
[----:B------:R-:W-:-:S04]  /*1790*/  LOP3.LUT R6, R7, 0x7ff00000, RZ, 0xc0, !PT ;  /* 0x7ff0000007067812 */ /* 0x000fc800078ec0ff */
[----:B------:R-:W-:Y:S02]  /*17a0*/  ISETP.NE.AND P1, PT, R6, 0x7ff00000, PT ;  /* 0x7ff000000600780c */ /* 0x000fe40003f25270 */
[----:B------:R-:W-:-:S11]  /*17b0*/  @!P0 CS2R R2, SRZ ;  /* 0x0000000000028805 */ /* 0x000fd6000001ff00 */
[----:B------:R-:W-:Y:S05]  /*17c0*/  @P1 BRA `(.L_x_41) ;  /* 0x0000000000201947 */ /* 0x000fea0003800000 */
[----:B------:R-:W-:-:S14]  /*17d0*/  DSETP.GE.AND P0, PT, R26, RZ, PT ;  /* 0x000000ff1a00722a */ /* 0x000fdc0003f06000 */
[----:B------:R-:W-:Y:S05]  /*17e0*/  @!P0 BRA `(.L_x_42) ;  /* 0x0000000000148947 */ /* 0x000fea0003800000 */
[----:B------:R-:W-:-:S14]  /*17f0*/  DSETP.NEU.AND P0, PT, |R28|, +INF , PT ;  /* 0x7ff000001c00742a */ /* 0x000fdc0003f0d200 */
[----:B------:R-:W-:Y:S05]  /*1800*/  @P0 BRA `(.L_x_41) ;  /* 0x0000000000100947 */ /* 0x000fea0003800000 */
[----:B------:R-:W-:Y:S02]  /*1810*/  IMAD.MOV.U32 R2, RZ, RZ, 0x0 ;  /* 0x00000000ff027424 */ /* 0x000fe400078e00ff */
[----:B------:R-:W-:Y:S01]  /*1820*/  IMAD.MOV.U32 R3, RZ, RZ, 0x7ff00000 ;  /* 0x7ff00000ff037424 */ /* 0x000fe200078e00ff */
[----:B------:R-:W-:Y:S06]  /*1830*/  BRA `(.L_x_41) ;  /* 0x0000000000047947 */ /* 0x000fec0003800000 */
.L_x_42:
[----:B------:R-:W-:-:S11]  /*1840*/  DADD R2, R28, 2 ;  /* 0x400000001c027429 */ /* 0x000fd60000000000 */
.L_x_41:
[----:B------:R-:W-:Y:S05]  /*1850*/  BSYNC.RECONVERGENT B2 ;  /* 0x0000000000027941 */ /* 0x000fea0003800200 */
.L_x_40:
        /* <DEDUP_REMOVED lines=18> */
.L_x_44:
[----:B------:R-:W-:Y:S05]  /*1980*/  BSYNC.RECONVERGENT B2 ;  /* 0x0000000000027941 */ /* 0x000fea0003800200 */
.L_x_43:
[----:B------:R-:W2:Y:S04]  /*1990*/  LDG.E.64 R6, desc[UR6][R18.64+0x18] ;  /* 0x0000180612067981 */ /* 0x000ea8000c1e1b00 */
[----:B------:R-:W3:Y:S04]  /*19a0*/  LDG.E.64 R8, desc[UR6][R18.64+0x20] ;  /* 0x0000200612087981 */ /* 0x000ee8000c1e1b00 */
[----:B------:R-:W4:Y:S01]  /*19b0*/  LDG.E.64 R10, desc[UR6][R18.64+0x28] ;  /* 0x00002806120a7981 */ /* 0x000f22000c1e1b00 */
[----:B------:R-:W-:Y:S02]  /*19c0*/  FSEL R2, R4, RZ, P0 ;  /* 0x000000ff04027208 */ /* 0x000fe40000000000 */
[----:B------:R-:W-:-:S06]  /*19d0*/  FSEL R3, R5, 1.875, P0 ;  /* 0x3ff0000005037808 */ /* 0x000fcc0000000000 */
[-C--:B--2---:R-:W-:Y:S02]  /*19e0*/  DFMA R6, R16, R2.reuse, R6 ;  /* 0x000000021006722b */ /* 0x084fe40000000006 */
[----:B---3--:R-:W-:-:S05]  /*19f0*/  DFMA R8, R14, R2, R8 ;  /* 0x000000020e08722b */ /* 0x008fca0000000008 */
[----:B------:R0:W-:Y:S01]  /*1a00*/  STG.E.64 desc[UR6][R18.64+0x18], R6 ;  /* 0x0000180612007986 */ /* 0x0001e2000c101b06 */
[----:B----4-:R-:W-:-:S03]  /*1a10*/  DFMA R10, R12, R2, R10 ;  /* 0x000000020c0a722b */ /* 0x010fc6000000000a */
[----:B------:R0:W-:Y:S04]  /*1a20*/  STG.E.64 desc[UR6][R18.64+0x20], R8 ;  /* 0x0000200812007986 */ /* 0x0001e8000c101b06 */
[----:B------:R0:W-:Y:S04]  /*1a30*/  STG.E.64 desc[UR6][R18.64+0x28], R10 ;  /* 0x0000280a12007986 */ /* 0x0001e8000c101b06 */
.L_x_24:
[----:B------:R-:W-:Y:S05]  /*1a40*/  BSYNC.RECONVERGENT B0 ;  /* 0x0000000000007941 */ /* 0x000fea0003800200 */
.L_x_22:
[----:B-1----:R-:W1:Y:S01]  /*1a50*/  LDC.64 R2, c[0x0][0x380] ;  /* 0x0000e000ff027b82 */ /* 0x002e620000000a00 */
[----:B------:R-:W2:Y:S01]  /*1a60*/  LDCU.64 UR4, c[0x0][0x390] ;  /* 0x00007200ff0477ac */ /* 0x000ea20008000a00 */
[----:B-1----:R-:W-:-:S05]  /*1a70*/  IMAD.WIDE R14, R32, 0x48, R2 ;  /* 0x00000048200e7825 */ /* 0x002fca00078e0202 */
[----:B------:R-:W2:Y:S04]  /*1a80*/  LDG.E.64 R2, desc[UR6][R14.64+0x18] ;  /* 0x000018060e027981 */ /* 0x000ea8000c1e1b00 */
[----:B------:R-:W2:Y:S04]  /*1a90*/  LDG.E.64 R4, desc[UR6][R14.64+0x30] ;  /* 0x000030060e047981 */ /* 0x000ea8000c1e1b00 */
[----:B0-----:R-:W3:Y:S04]  /*1aa0*/  LDG.E.64 R6, desc[UR6][R14.64+0x20] ;  /* 0x000020060e067981 */ /* 0x001ee8000c1e1b00 */
[----:B------:R-:W3:Y:S04]  /*1ab0*/  LDG.E.64 R8, desc[UR6][R14.64+0x38] ;  /* 0x000038060e087981 */ /* 0x000ee8000c1e1b00 */
[----:B------:R-:W4:Y:S04]  /*1ac0*/  LDG.E.64 R10, desc[UR6][R14.64+0x28] ;  /* 0x000028060e0a7981 */ /* 0x000f28000c1e1b00 */
[----:B------:R-:W4:Y:S01]  /*1ad0*/  LDG.E.64 R12, desc[UR6][R14.64+0x40] ;  /* 0x000040060e0c7981 */ /* 0x000f22000c1e1b00 */
[----:B------:R-:W-:Y:S01]  /*1ae0*/  VIADD R0, R0, 0x1 ;  /* 0x0000000100007836 */ /* 0x000fe20000000000 */
[----:B--2---:R-:W-:-:S07]  /*1af0*/  DFMA R2, R2, UR4, R4 ;  /* 0x0000000402027c2b */ /* 0x004fce0008000004 */
[----:B------:R0:W-:Y:S01]  /*1b00*/  STG.E.64 desc[UR6][R14.64+0x30], R2 ;  /* 0x000030020e007986 */ /* 0x0001e2000c101b06 */
[----:B---3--:R-:W-:Y:S02]  /*1b10*/  DFMA R6, R6, UR4, R8 ;  /* 0x0000000406067c2b */ /* 0x008fe40008000008 */
[----:B-----5:R-:W-:-:S05]  /*1b20*/  DFMA R24, R2, UR4, R24 ;  /* 0x0000000402187c2b */ /* 0x020fca0008000018 */
[----:B------:R0:W-:Y:S01]  /*1b30*/  STG.E.64 desc[UR6][R14.64+0x38], R6 ;  /* 0x000038060e007986 */ /* 0x0001e2000c101b06 */
[----:B----4-:R-:W-:Y:S02]  /*1b40*/  DFMA R10, R10, UR4, R12 ;  /* 0x000000040a0a7c2b */ /* 0x010fe4000800000c */
[----:B------:R-:W-:Y:S01]  /*1b50*/  DFMA R22, R6, UR4, R22 ;  /* 0x0000000406167c2b */ /* 0x000fe20008000016 */
[----:B------:R0:W-:Y:S04]  /*1b60*/  STG.E.64 desc[UR6][R14.64], R24 ;  /* 0x000000180e007986 */ /* 0x0001e8000c101b06 */
[----:B------:R0:W-:Y:S01]  /*1b70*/  STG.E.64 desc[UR6][R14.64+0x40], R10 ;  /* 0x0000400a0e007986 */ /* 0x0001e2000c101b06 */
[----:B------:R-:W-:-:S03]  /*1b80*/  DFMA R20, R10, UR4, R20 ;  /* 0x000000040a147c2b */ /* 0x000fc60008000014 */
[----:B------:R0:W-:Y:S04]  /*1b90*/  STG.E.64 desc[UR6][R14.64+0x8], R22 ;  /* 0x000008160e007986 */ /* 0x0001e8000c101b06 */
[----:B------:R0:W-:Y:S04]  /*1ba0*/  STG.E.64 desc[UR6][R14.64+0x10], R20 ;  /* 0x000010140e007986 */ /* 0x0001e8000c101b06 */
.L_x_21:
[----:B------:R-:W-:Y:S05]  /*1bb0*/  BSYNC.RECONVERGENT B1 ;  /* 0x0000000000017941 */ /* 0x000fea0003800200 */
.L_x_20:
[----:B------:R-:W1:Y:S02]  /*1bc0*/  LDCU UR4, c[0x0][0x388] ;  /* 0x00007100ff0477ac */ /* 0x000e640008000800 */
[----:B-1----:R-:W-:-:S13]  /*1bd0*/  ISETP.GE.AND P0, PT, R0, UR4, PT ;  /* 0x0000000400007c0c */ /* 0x002fda000bf06270 */
[----:B------:R-:W-:Y:S05]  /*1be0*/  @P0 EXIT ;  /* 0x000000000000094d */ /* 0x000fea0003800000 */
[----:B0-----:R-:W2:Y:S01]  /*1bf0*/  LDC.64 R2, c[0x0][0x380] ;  /* 0x0000e000ff027b82 */ /* 0x001ea20000000a00 */
[----:B------:R-:W0:Y:S01]  /*1c00*/  LDCU.64 UR8, c[0x0][0x390] ;  /* 0x00007200ff0877ac */ /* 0x000e220008000a00 */
[----:B--2---:R-:W-:-:S05]  /*1c10*/  IMAD.WIDE R24, R32, 0x48, R2 ;  /* 0x0000004820187825 */ /* 0x004fca00078e0202 */
[----:B------:R1:W5:Y:S04]  /*1c20*/  LDG.E.64 R22, desc[UR6][R24.64] ;  /* 0x0000000618167981 */ /* 0x000368000c1e1b00 */
[----:B------:R1:W5:Y:S04]  /*1c30*/  LDG.E.64 R20, desc[UR6][R24.64+0x8] ;  /* 0x0000080618147981 */ /* 0x000368000c1e1b00 */
[----:B------:R1:W5:Y:S04]  /*1c40*/  LDG.E.64 R18, desc[UR6][R24.64+0x10] ;  /* 0x0000100618127981 */ /* 0x000368000c1e1b00 */
[----:B------:R1:W5:Y:S04]  /*1c50*/  LDG.E.64 R16, desc[UR6][R24.64+0x30] ;  /* 0x0000300618107981 */ /* 0x000368000c1e1b00 */
[----:B------:R1:W5:Y:S04]  /*1c60*/  LDG.E.64 R14, desc[UR6][R24.64+0x38] ;  /* 0x00003806180e7981 */ /* 0x000368000c1e1b00 */
[----:B------:R1:W5:Y:S01]  /*1c70*/  LDG.E.64 R12, desc[UR6][R24.64+0x40] ;  /* 0x00004006180c7981 */ /* 0x000362000c1e1b00 */
[C---:B------:R-:W-:Y:S01]  /*1c80*/  IMAD.WIDE.U32 R2, R0.reuse, 0x48, R2 ;  /* 0x0000004800027825 */ /* 0x040fe200078e0002 */
[----:B------:R-:W-:Y:S03]  /*1c90*/  BSSY.RECONVERGENT B0, `(.L_x_45) ;  /* 0x00000c5000007945 */ /* 0x000fe60003800200 */
[----:B------:R-:W-:Y:S01]  /*1ca0*/  VIADD R0, R0, -UR4 ;  /* 0x8000000400007c36 */ /* 0x000fe20008000000 */
[----:B------:R-:W-:-:S05]  /*1cb0*/  IADD3 R32, P0, PT, R2, 0x18, RZ ;  /* 0x0000001802207810 */ /* 0x000fca0007f1e0ff */
[----:B01----:R-:W-:-:S08]  /*1cc0*/  IMAD.X R33, RZ, RZ, R3, P0 ;  /* 0x000000ffff217224 */ /* 0x003fd000000e0603 */
.L_x_66:
        /* <DEDUP_REMOVED lines=11> */
[----:B------:R-:W-:Y:S05]  /*1d80*/  CALL.REL.NOINC `($_Z9simulacaoP9particulaid$__internal_accurate_pow) ;  /* 0x0000001000707944 */ /* 0x000fea0003c00000 */
[----:B------:R-:W-:Y:S05]  /*1d90*/  BSYNC.RECONVERGENT B1 ;  /* 0x0000000000017941 */ /* 0x000fea0003800200 */
.L_x_46:
[C---:B------:R-:W-:Y:S01]  /*1da0*/  DADD R6, R30.reuse, 2 ;  /* 0x400000001e067429 */ /* 0x040fe20000000000 */
[----:B------:R-:W-:Y:S01]  /*1db0*/  BSSY.RECONVERGENT B1, `(.L_x_47) ;  /* 0x000000f000017945 */ /* 0x000fe20003800200 */
[----:B------:R-:W-:-:S06]  /*1dc0*/  DSETP.NEU.AND P0, PT, R30, RZ, PT ;  /* 0x000000ff1e00722a */ /* 0x000fcc0003f0d000 */
[----:B------:R-:W-:Y:S02]  /*1dd0*/  FSEL R34, R4, RZ, P0 ;  /* 0x000000ff04227208 */ /* 0x000fe40000000000 */
[----:B------:R-:W-:Y:S02]  /*1de0*/  LOP3.LUT R6, R7, 0x7ff00000, RZ, 0xc0, !PT ;  /* 0x7ff0000007067812 */ /* 0x000fe400078ec0ff */
[----:B------:R-:W-:Y:S02]  /*1df0*/  FSEL R35, R3, RZ, P0 ;  /* 0x000000ff03237208 */ /* 0x000fe40000000000 */
[----:B------:R-:W-:-:S13]  /*1e00*/  ISETP.NE.AND P1, PT, R6, 0x7ff00000, PT ;  /* 0x7ff000000600780c */ /* 0x000fda0003f25270 */
        /* <DEDUP_REMOVED lines=8> */
.L_x_49:
[----:B------:R-:W-:-:S11]  /*1e90*/  DADD R34, R30, 2 ;  /* 0x400000001e227429 */ /* 0x000fd60000000000 */
.L_x_48:
[----:B------:R-:W-:Y:S05]  /*1ea0*/  BSYNC.RECONVERGENT B1 ;  /* 0x0000000000017941 */ /* 0x000fea0003800200 */
.L_x_47:
[----:B------:R-:W-:Y:S01]  /*1eb0*/  DADD R4, -RZ, |R26| ;  /* 0x00000000ff047229 */ /* 0x000fe2000000051a */
[----:B------:R-:W-:Y:S01]  /*1ec0*/  BSSY.RECONVERGENT B1, `(.L_x_50) ;  /* 0x0000005000017945 */ /* 0x000fe20003800200 */
[----:B------:R-:W-:-:S08]  /*1ed0*/  MOV R2, 0x1f10 ;  /* 0x00001f1000027802 */ /* 0x000fd00000000f00 */
[----:B------:R-:W-:Y:S02]  /*1ee0*/  IMAD.MOV.U32 R3, RZ, RZ, R4 ;  /* 0x000000ffff037224 */ /* 0x000fe400078e0004 */
[----:B------:R-:W-:-:S07]  /*1ef0*/  IMAD.MOV.U32 R4, RZ, RZ, R5 ;  /* 0x000000ffff047224 */ /* 0x000fce00078e0005 */
[----:B------:R-:W-:Y:S05]  /*1f00*/  CALL.REL.NOINC `($_Z9simulacaoP9particulaid$__internal_accurate_pow) ;  /* 0x0000001000107944 */ /* 0x000fea0003c00000 */
[----:B------:R-:W-:Y:S05]  /*1f10*/  BSYNC.RECONVERGENT B1 ;  /* 0x0000000000017941 */ /* 0x000fea0003800200 */
.L_x_50:
        /* <DEDUP_REMOVED lines=15> */
.L_x_53:
[----:B------:R-:W-:-:S11]  /*2010*/  DADD R4, R26, 2 ;  /* 0x400000001a047429 */ /* 0x000fd60000000000 */
.L_x_52:
[----:B------:R-:W-:Y:S05]  /*2020*/  BSYNC.RECONVERGENT B1 ;  /* 0x0000000000017941 */ /* 0x000fea0003800200 */
.L_x_51:
[----:B------:R-:W-:Y:S01]  /*2030*/  DSETP.NEU.AND P0, PT, R26, 1, PT ;  /* 0x3ff000001a00742a */ /* 0x000fe20003f0d000 */
[----:B------:R-:W-:Y:S01]  /*2040*/  BSSY.RECONVERGENT B1, `(.L_x_54) ;  /* 0x000000c000017945 */ /* 0x000fe20003800200 */
[----:B------:R-:W-:-:S04]  /*2050*/  DSETP.NEU.AND P1, PT, R30, 1, PT ;  /* 0x3ff000001e00742a */ /* 0x000fc80003f2d000 */
[----:B------:R-:W-:Y:S02]  /*2060*/  FSEL R2, R4, RZ, P0 ;  /* 0x000000ff04027208 */ /* 0x000fe40000000000 */
[----:B------:R-:W-:Y:S01]  /*2070*/  FSEL R3, R5, 1.875, P0 ;  /* 0x3ff0000005037808 */ /* 0x000fe20000000000 */
[----:B------:R-:W-:Y:S01]  /*2080*/  DADD R4, -RZ, |R28| ;  /* 0x00000000ff047229 */ /* 0x000fe2000000051c */
[----:B------:R-:W-:Y:S02]  /*2090*/  FSEL R34, R34, RZ, P1 ;  /* 0x000000ff22227208 */ /* 0x000fe40000800000 */
[----:B------:R-:W-:-:S06]  /*20a0*/  FSEL R35, R35, 1.875, P1 ;  /* 0x3ff0000023237808 */ /* 0x000fcc0000800000 */
[----:B------:R-:W-:Y:S01]  /*20b0*/  DADD R34, R34, R2 ;  /* 0x0000000022227229 */ /* 0x000fe20000000002 */
[----:B------:R-:W-:Y:S01]  /*20c0*/  IMAD.MOV.U32 R3, RZ, RZ, R4 ;  /* 0x000000ffff037224 */ /* 0x000fe200078e0004 */
[----:B------:R-:W-:Y:S01]  /*20d0*/  MOV R2, 0x2100 ;  /* 0x0000210000027802 */ /* 0x000fe20000000f00 */
[----:B------:R-:W-:-:S08]  /*20e0*/  IMAD.MOV.U32 R4, RZ, RZ, R5 ;  /* 0x000000ffff047224 */ /* 0x000fd000078e0005 */
[----:B------:R-:W-:Y:S05]  /*20f0*/  CALL.REL.NOINC `($_Z9simulacaoP9particulaid$__internal_accurate_pow) ;  /* 0x0000000c00947944 */ /* 0x000fea0003c00000 */
[----:B------:R-:W-:Y:S05]  /*2100*/  BSYNC.RECONVERGENT B1 ;  /* 0x0000000000017941 */ /* 0x000fea0003800200 */
.L_x_54:
        /* <DEDUP_REMOVED lines=12> */
[----:B------:R-:W-:Y:S01]  /*21d0*/  MOV R4, 0x0 ;  /* 0x0000000000047802 */ /* 0x000fe20000000f00 */
[----:B------:R-:W-:Y:S01]  /*21e0*/  IMAD.MOV.U32 R5, RZ, RZ, 0x7ff00000 ;  /* 0x7ff00000ff057424 */ /* 0x000fe200078e00ff */
[----:B------:R-:W-:Y:S06]  /*21f0*/  BRA `(.L_x_56) ;  /* 0x0000000000047947 */ /* 0x000fec0003800000 */
.L_x_57:
[----:B------:R-:W-:-:S11]  /*2200*/  DADD R4, R28, 2 ;  /* 0x400000001c047429 */ /* 0x000fd60000000000 */
.L_x_56:
[----:B------:R-:W-:Y:S05]  /*2210*/  BSYNC.RECONVERGENT B1 ;  /* 0x0000000000017941 */ /* 0x000fea0003800200 */
.L_x_55:
        /* <DEDUP_REMOVED lines=25> */
[----:B------:R-:W-:Y:S01]  /*23b0*/  MOV R9, R6 ;  /* 0x0000000600097202 */ /* 0x000fe20000000f00 */
[----:B------:R-:W-:Y:S01]  /*23c0*/  IMAD.MOV.U32 R8, RZ, RZ, R7 ;  /* 0x000000ffff087224 */ /* 0x000fe200078e0007 */
[----:B------:R-:W-:Y:S01]  /*23d0*/  MOV R2, R35 ;  /* 0x0000002300027202 */ /* 0x000fe20000000f00 */
[----:B------:R-:W-:Y:S01]  /*23e0*/  IMAD.MOV.U32 R4, RZ, RZ, R3 ;  /* 0x000000ffff047224 */ /* 0x000fe200078e0003 */
[----:B------:R-:W-:Y:S01]  /*23f0*/  MOV R11, 0x2440 ;  /* 0x00002440000b7802 */ /* 0x000fe20000000f00 */
[----:B------:R-:W-:Y:S02]  /*2400*/  IMAD.MOV.U32 R7, RZ, RZ, R36 ;  /* 0x000000ffff077224 */ /* 0x000fe400078e0024 */
[----:B------:R-:W-:Y:S02]  /*2410*/  IMAD.MOV.U32 R6, RZ, RZ, R37 ;  /* 0x000000ffff067224 */ /* 0x000fe400078e0025 */
[----:B------:R-:W-:-:S07]  /*2420*/  IMAD.MOV.U32 R3, RZ, RZ, R34 ;  /* 0x000000ffff037224 */ /* 0x000fce00078e0022 */
[----:B------:R-:W-:Y:S05]  /*2430*/  CALL.REL.NOINC `($__internal_1_$__cuda_sm20_dsqrt_rn_f64_mediumpath_v1) ;  /* 0x0000000400f07944 */ /* 0x000fea0003c00000 */
[----:B------:R-:W-:Y:S02]  /*2440*/  IMAD.MOV.U32 R46, RZ, RZ, R3 ;  /* 0x000000ffff2e7224 */ /* 0x000fe400078e0003 */
[----:B------:R-:W-:-:S07]  /*2450*/  IMAD.MOV.U32 R47, RZ, RZ, R2 ;  /* 0x000000ffff2f7224 */ /* 0x000fce00078e0002 */
.L_x_59:
[----:B------:R-:W-:Y:S05]  /*2460*/  BSYNC.RECONVERGENT B1 ;  /* 0x0000000000017941 */ /* 0x000fea0003800200 */
.L_x_58:
[----:B------:R-:W-:Y:S01]  /*2470*/  DADD R4, -RZ, |R46| ;  /* 0x00000000ff047229 */ /* 0x000fe2000000052e */
[----:B------:R-:W-:Y:S01]  /*2480*/  BSSY.RECONVERGENT B1, `(.L_x_60) ;  /* 0x0000005000017945 */ /* 0x000fe20003800200 */
[----:B------:R-:W-:-:S08]  /*2490*/  MOV R2, 0x24d0 ;  /* 0x000024d000027802 */ /* 0x000fd00000000f00 */
[----:B------:R-:W-:Y:S02]  /*24a0*/  IMAD.MOV.U32 R3, RZ, RZ, R4 ;  /* 0x000000ffff037224 */ /* 0x000fe400078e0004 */
[----:B------:R-:W-:-:S07]  /*24b0*/  IMAD.MOV.U32 R4, RZ, RZ, R5 ;  /* 0x000000ffff047224 */ /* 0x000fce00078e0005 */
[----:B------:R-:W-:Y:S05]  /*24c0*/  CALL.REL.NOINC `($_Z9simulacaoP9particulaid$__internal_accurate_pow) ;  /* 0x0000000800a07944 */ /* 0x000fea0003c00000 */
[----:B------:R-:W-:Y:S05]  /*24d0*/  BSYNC.RECONVERGENT B1 ;  /* 0x0000000000017941 */ /* 0x000fea0003800200 */
.L_x_60:
        /* <DEDUP_REMOVED lines=15> */
.L_x_63:
[----:B------:R-:W-:-:S11]  /*25d0*/  DADD R2, R46, 2 ;  /* 0x400000002e027429 */ /* 0x000fd60000000000 */
.L_x_62:
[----:B------:R-:W-:Y:S05]  /*25e0*/  BSYNC.RECONVERGENT B1 ;  /* 0x0000000000017941 */ /* 0x000fea0003800200 */
.L_x_61:
[----:B------:R-:W0:Y:S01]  /*25f0*/  MUFU.RCP64H R5, R3 ;  /* 0x0000000300057308 */ /* 0x000e220000001800 */
[----:B------:R-:W-:Y:S01]  /*2600*/  IADD3 R4, PT, PT, R3, 0x300402, RZ ;  /* 0x0030040203047810 */ /* 0x000fe20007ffe0ff */
[----:B------:R-:W-:Y:S01]  /*2610*/  BSSY.RECONVERGENT B1, `(.L_x_64) ;  /* 0x0000010000017945 */ /* 0x000fe20003800200 */
[----:B------:R-:W-:Y:S02]  /*2620*/  DSETP.NEU.AND P0, PT, R46, 1, PT ;  /* 0x3ff000002e00742a */ /* 0x000fe40003f0d000 */
[----:B------:R-:W-:Y:S02]  /*2630*/  FSETP.GEU.AND P1, PT, |R4|, 5.8789094863358348022e-39, PT ;  /* 0x004004020400780b */ /* 0x000fe40003f2e200 */
        /* <DEDUP_REMOVED lines=12> */
[----:B------:R-:W-:-:S07]  /*2700*/  IMAD.MOV.U32 R5, RZ, RZ, R3 ;  /* 0x000000ffff057224 */ /* 0x000fce00078e0003 */
.L_x_65:
[----:B------:R-:W-:Y:S05]  /*2710*/  BSYNC.RECONVERGENT B1 ;  /* 0x0000000000017941 */ /* 0x000fea0003800200 */
.L_x_64:
[----:B------:R-:W2:Y:S04]  /*2720*/  LDG.E.64 R6, desc[UR6][R32.64] ;  /* 0x0000000620067981 */ /* 0x000ea8000c1e1b00 */
[----:B------:R-:W3:Y:S04]  /*2730*/  LDG.E.64 R8, desc[UR6][R32.64+0x8] ;  /* 0x0000080620087981 */ /* 0x000ee8000c1e1b00 */
[----:B------:R-:W4:Y:S01]  /*2740*/  LDG.E.64 R10, desc[UR6][R32.64+0x10] ;  /* 0x00001006200a7981 */ /* 0x000f22000c1e1b00 */
[----:B------:R-:W-:Y:S02]  /*2750*/  FSEL R2, R4, RZ, P0 ;  /* 0x000000ff04027208 */ /* 0x000fe40000000000 */
[----:B------:R-:W-:-:S06]  /*2760*/  FSEL R3, R5, 1.875, P0 ;  /* 0x3ff0000005037808 */ /* 0x000fcc0000000000 */
        /* <DEDUP_REMOVED lines=24> */
.L_x_45:
[----:B------:R-:W-:Y:S04]  /*28f0*/  STG.E.64 desc[UR6][R24.64+0x30], R16 ;  /* 0x0000301018007986 */ /* 0x000fe8000c101b06 */
[----:B------:R-:W-:Y:S04]  /*2900*/  STG.E.64 desc[UR6][R24.64+0x38], R14 ;  /* 0x0000380e18007986 */ /* 0x000fe8000c101b06 */
[----:B------:R-:W-:Y:S01]  /*2910*/  STG.E.64 desc[UR6][R24.64+0x40], R12 ;  /* 0x0000400c18007986 */ /* 0x000fe2000c101b06 */
[----:B------:R-:W-:Y:S05]  /*2920*/  EXIT ;  /* 0x000000000000794d */ /* 0x000fea0003800000 */
        .weak           $__internal_0_$__cuda_sm20_dblrcp_rn_slowpath_v3
        .type           $__internal_0_$__cuda_sm20_dblrcp_rn_slowpath_v3,@function
        .size           $__internal_0_$__cuda_sm20_dblrcp_rn_slowpath_v3,($__internal_1_$__cuda_sm20_dsqrt_rn_f64_mediumpath_v1 - $__internal_0_$__cuda_sm20_dblrcp_rn_slowpath_v3)
$__internal_0_$__cuda_sm20_dblrcp_rn_slowpath_v3:
[----:B------:R-:W-:Y:S01]  /*2930*/  MOV R6, R5 ;  /* 0x0000000500067202 */ /* 0x000fe20000000f00 */
[----:B------:R-:W-:Y:S01]  /*2940*/  IMAD.MOV.U32 R7, RZ, RZ, R4 ;  /* 0x000000ffff077224 */ /* 0x000fe200078e0004 */
[----:B------:R-:W-:Y:S05]  /*2950*/  BSSY.RECONVERGENT B3, `(.L_x_67) ;  /* 0x0000025000037945 */ /* 0x000fea0003800200 */
[----:B------:R-:W-:-:S14]  /*2960*/  DSETP.GTU.AND P1, PT, |R6|, +INF , PT ;  /* 0x7ff000000600742a */ /* 0x000fdc0003f2c200 */
[----:B------:R-:W-:Y:S05]  /*2970*/  @P1 BRA `(.L_x_68) ;  /* 0x0000000000801947 */ /* 0x000fea0003800000 */
[----:B------:R-:W-:-:S05]  /*2980*/  LOP3.LUT R4, R4, 0x7fffffff, RZ, 0xc0, !PT ;  /* 0x7fffffff04047812 */ /* 0x000fca00078ec0ff */
[----:B------:R-:W-:-:S05]  /*2990*/  VIADD R5, R4, 0xffffffff ;  /* 0xffffffff04057836 */ /* 0x000fca0000000000 */
[----:B------:R-:W-:-:S13]  /*29a0*/  ISETP.GE.U32.AND P1, PT, R5, 0x7fefffff, PT ;  /* 0x7fefffff0500780c */ /* 0x000fda0003f26070 */
[----:B------:R-:W-:Y:S01]  /*29b0*/  @P1 LOP3.LUT R9, R7, 0x7ff00000, RZ, 0x3c, !PT ;  /* 0x7ff0000007091812 */ /* 0x000fe200078e3cff */
[----:B------:R-:W-:Y:S01]  /*29c0*/  @P1 IMAD.MOV.U32 R8, RZ, RZ, RZ ;  /* 0x000000ffff081224 */ /* 0x000fe200078e00ff */
[----:B------:R-:W-:Y:S06]  /*29d0*/  @P1 BRA `(.L_x_69) ;  /* 0x0000000000701947 */ /* 0x000fec0003800000 */
[----:B------:R-:W-:-:S13]  /*29e0*/  ISETP.GE.U32.AND P1, PT, R4, 0x1000001, PT ;  /* 0x010000010400780c */ /* 0x000fda0003f26070 */
[----:B------:R-:W-:Y:S05]  /*29f0*/  @!P1 BRA `(.L_x_70) ;  /* 0x0000000000389947 */ /* 0x000fea0003800000 */
[----:B------:R-:W-:Y:S02]  /*2a00*/  VIADD R9, R7, 0xc0200000 ;  /* 0xc020000007097836 */ /* 0x000fe40000000000 */
[----:B------:R-:W-:Y:S02]  /*2a10*/  IMAD.MOV.U32 R8, RZ, RZ, R6 ;  /* 0x000000ffff087224 */ /* 0x000fe400078e0006 */
[----:B------:R-:W0:Y:S01]  /*2a20*/  MUFU.RCP64H R5, R9 ;  /* 0x0000000900057308 */ /* 0x000e220000001800 */
[----:B------:R-:W-:-:S06]  /*2a30*/  IMAD.MOV.U32 R4, RZ, RZ, R3 ;  /* 0x000000ffff047224 */ /* 0x000fcc00078e0003 */
[----:B0-----:R-:W-:-:S08]  /*2a40*/  DFMA R10, -R8, R4, 1 ;  /* 0x3ff00000080a742b */ /* 0x001fd00000000104 */
[----:B------:R-:W-:-:S08]  /*2a50*/  DFMA R10, R10, R10, R10 ;  /* 0x0000000a0a0a722b */ /* 0x000fd0000000000a */
[----:B------:R-:W-:-:S08]  /*2a60*/  DFMA R10, R4, R10, R4 ;  /* 0x0000000a040a722b */ /* 0x000fd00000000004 */
[----:B------:R-:W-:-:S08]  /*2a70*/  DFMA R8, -R8, R10, 1 ;  /* 0x3ff000000808742b */ /* 0x000fd0000000010a */
[----:B------:R-:W-:-:S08]  /*2a80*/  DFMA R8, R10, R8, R10 ;  /* 0x000000080a08722b */ /* 0x000fd0000000000a */
[----:B------:R-:W-:-:S08]  /*2a90*/  DMUL R8, R8, 2.2250738585072013831e-308 ;  /* 0x0010000008087828 */ /* 0x000fd00000000000 */
[----:B------:R-:W-:-:S08]  /*2aa0*/  DFMA R4, -R6, R8, 1 ;  /* 0x3ff000000604742b */ /* 0x000fd00000000108 */
[----:B------:R-:W-:-:S08]  /*2ab0*/  DFMA R4, R4, R4, R4 ;  /* 0x000000040404722b */ /* 0x000fd00000000004 */
[----:B------:R-:W-:Y:S01]  /*2ac0*/  DFMA R8, R8, R4, R8 ;  /* 0x000000040808722b */ /* 0x000fe20000000008 */
[----:B------:R-:W-:Y:S10]  /*2ad0*/  BRA `(.L_x_69) ;  /* 0x0000000000307947 */ /* 0x000ff40003800000 */
.L_x_70:
[----:B------:R-:W-:Y:S01]  /*2ae0*/  DMUL R6, R6, 8.11296384146066816958e+31 ;  /* 0x4690000006067828 */ /* 0x000fe20000000000 */
[----:B------:R-:W-:-:S05]  /*2af0*/  MOV R4, R3 ;  /* 0x0000000300047202 */ /* 0x000fca0000000f00 */
[----:B------:R-:W0:Y:S02]  /*2b00*/  MUFU.RCP64H R5, R7 ;  /* 0x0000000700057308 */ /* 0x000e240000001800 */
[----:B0-----:R-:W-:-:S08]  /*2b10*/  DFMA R8, -R6, R4, 1 ;  /* 0x3ff000000608742b */ /* 0x001fd00000000104 */
[----:B------:R-:W-:-:S08]  /*2b20*/  DFMA R8, R8, R8, R8 ;  /* 0x000000080808722b */ /* 0x000fd00000000008 */
[----:B------:R-:W-:-:S08]  /*2b30*/  DFMA R8, R4, R8, R4 ;  /* 0x000000080408722b */ /* 0x000fd00000000004 */
[----:B------:R-:W-:-:S08]  /*2b40*/  DFMA R6, -R6, R8, 1 ;  /* 0x3ff000000606742b */ /* 0x000fd00000000108 */
[----:B------:R-:W-:-:S08]  /*2b50*/  DFMA R8, R8, R6, R8 ;  /* 0x000000060808722b */ /* 0x000fd00000000008 */
[----:B------:R-:W-:Y:S01]  /*2b60*/  DMUL R8, R8, 8.11296384146066816958e+31 ;  /* 0x4690000008087828 */ /* 0x000fe20000000000 */
[----:B------:R-:W-:Y:S10]  /*2b70*/  BRA `(.L_x_69) ;  /* 0x0000000000087947 */ /* 0x000ff40003800000 */
.L_x_68:
[----:B------:R-:W-:Y:S01]  /*2b80*/  LOP3.LUT R9, R7, 0x80000, RZ, 0xfc, !PT ;  /* 0x0008000007097812 */ /* 0x000fe200078efcff */
[----:B------:R-:W-:-:S07]  /*2b90*/  IMAD.MOV.U32 R8, RZ, RZ, R6 ;  /* 0x000000ffff087224 */ /* 0x000fce00078e0006 */
.L_x_69:
[----:B------:R-:W-:Y:S05]  /*2ba0*/  BSYNC.RECONVERGENT B3 ;  /* 0x0000000000037941 */ /* 0x000fea0003800200 */
.L_x_67:
[----:B------:R-:W-:Y:S02]  /*2bb0*/  IMAD.MOV.U32 R6, RZ, RZ, R2 ;  /* 0x000000ffff067224 */ /* 0x000fe400078e0002 */
[----:B------:R-:W-:Y:S02]  /*2bc0*/  IMAD.MOV.U32 R7, RZ, RZ, 0x0 ;  /* 0x00000000ff077424 */ /* 0x000fe400078e00ff */
[----:B------:R-:W-:Y:S02]  /*2bd0*/  IMAD.MOV.U32 R4, RZ, RZ, R8 ;  /* 0x000000ffff047224 */ /* 0x000fe400078e0008 */
[----:B------:R-:W-:Y:S01]  /*2be0*/  IMAD.MOV.U32 R3, RZ, RZ, R9 ;  /* 0x000000ffff037224 */ /* 0x000fe200078e0009 */
[----:B------:R-:W-:Y:S06]  /*2bf0*/  RET.REL.NODEC R6 `(_Z9simulacaoP9particulaid) ;  /* 0xffffffd406007950 */ /* 0x000fec0003c3ffff */
        .weak           $__internal_1_$__cuda_sm20_dsqrt_rn_f64_mediumpath_v1
        .type           $__internal_1_$__cuda_sm20_dsqrt_rn_f64_mediumpath_v1,@function
        .size           $__internal_1_$__cuda_sm20_dsqrt_rn_f64_mediumpath_v1,($_Z9simulacaoP9particulaid$__internal_accurate_pow - $__internal_1_$__cuda_sm20_dsqrt_rn_f64_mediumpath_v1)
$__internal_1_$__cuda_sm20_dsqrt_rn_f64_mediumpath_v1:
[----:B------:R-:W-:Y:S01]  /*2c00*/  ISETP.GE.U32.AND P0, PT, R5, -0x3400000, PT ;  /* 0xfcc000000500780c */ /* 0x000fe20003f06070 */
[----:B------:R-:W-:Y:S01]  /*2c10*/  BSSY.RECONVERGENT B3, `(.L_x_71) ;  /* 0x000002e000037945 */ /* 0x000fe20003800200 */
[----:B------:R-:W-:Y:S01]  /*2c20*/  LOP3.LUT R3, R3, R2, RZ, 0x3c, !PT ;  /* 0x0000000203037212 */ /* 0x000fe200078e3cff */
[----:B------:R-:W-:Y:S01]  /*2c30*/  IMAD.MOV.U32 R5, RZ, RZ, R4 ;  /* 0x000000ffff057224 */ /* 0x000fe200078e0004 */
[----:B------:R-:W-:Y:S02]  /*2c40*/  LOP3.LUT R9, R9, R8, RZ, 0x3c, !PT ;  /* 0x0000000809097212 */ /* 0x000fe400078e3cff */
[----:B------:R-:W-:Y:S02]  /*2c50*/  LOP3.LUT R7, R7, R6, RZ, 0x3c, !PT ;  /* 0x0000000607077212 */ /* 0x000fe400078e3cff */
[----:B------:R-:W-:Y:S02]  /*2c60*/  LOP3.LUT R2, R3, R2, RZ, 0x3c, !PT ;  /* 0x0000000203027212 */ /* 0x000fe400078e3cff */
[----:B------:R-:W-:-:S02]  /*2c70*/  LOP3.LUT R8, R9, R8, RZ, 0x3c, !PT ;  /* 0x0000000809087212 */ /* 0x000fc400078e3cff */
[----:B------:R-:W-:Y:S02]  /*2c80*/  LOP3.LUT R6, R7, R6, RZ, 0x3c, !PT ;  /* 0x0000000607067212 */ /* 0x000fe400078e3cff */
[----:B------:R-:W-:Y:S02]  /*2c90*/  LOP3.LUT R3, R3, R2, RZ, 0x3c, !PT ;  /* 0x0000000203037212 */ /* 0x000fe400078e3cff */
[----:B------:R-:W-:Y:S02]  /*2ca0*/  LOP3.LUT R9, R9, R8, RZ, 0x3c, !PT ;  /* 0x0000000809097212 */ /* 0x000fe400078e3cff */
[----:B------:R-:W-:Y:S02]  /*2cb0*/  MOV R4, R10 ;  /* 0x0000000a00047202 */ /* 0x000fe40000000f00 */
[----:B------:R-:W-:Y:S01]  /*2cc0*/  LOP3.LUT R7, R7, R6, RZ, 0x3c, !PT ;  /* 0x0000000607077212 */ /* 0x000fe200078e3cff */
[----:B------:R-:W-:Y:S06]  /*2cd0*/  @!P0 BRA `(.L_x_72) ;  /* 0x0000000000208947 */ /* 0x000fec0003800000 */
[----:B------:R-:W-:-:S10]  /*2ce0*/  DFMA.RM R6, R8, R4, R6 ;  /* 0x000000040806722b */ /* 0x000fd40000004006 */
[----:B------:R-:W-:-:S05]  /*2cf0*/  IADD3 R4, P0, PT, R6, 0x1, RZ ;  /* 0x0000000106047810 */ /* 0x000fca0007f1e0ff */
[----:B------:R-:W-:-:S06]  /*2d00*/  IMAD.X R5, RZ, RZ, R7, P0 ;  /* 0x000000ffff057224 */ /* 0x000fcc00000e0607 */
[----:B------:R-:W-:-:S08]  /*2d10*/  DFMA.RP R2, -R6, R4, R2 ;  /* 0x000000040602722b */ /* 0x000fd00000008102 */
[----:B------:R-:W-:-:S06]  /*2d20*/  DSETP.GT.AND P0, PT, R2, RZ, PT ;  /* 0x000000ff0200722a */ /* 0x000fcc0003f04000 */
[----:B------:R-:W-:Y:S02]  /*2d30*/  FSEL R4, R4, R6, P0 ;  /* 0x0000000604047208 */ /* 0x000fe40000000000 */
[----:B------:R-:W-:Y:S01]  /*2d40*/  FSEL R5, R5, R7, P0 ;  /* 0x0000000705057208 */ /* 0x000fe20000000000 */
[----:B------:R-:W-:Y:S06]  /*2d50*/  BRA `(.L_x_73) ;  /* 0x0000000000647947 */ /* 0x000fec0003800000 */
.L_x_72:
[----:B------:R-:W-:-:S14]  /*2d60*/  DSETP.NE.AND P0, PT, R2, RZ, PT ;  /* 0x000000ff0200722a */ /* 0x000fdc0003f05000 */
[----:B------:R-:W-:Y:S05]  /*2d70*/  @!P0 BRA `(.L_x_74) ;  /* 0x0000000000588947 */ /* 0x000fea0003800000 */
[----:B------:R-:W-:-:S13]  /*2d80*/  ISETP.GE.AND P0, PT, R3, RZ, PT ;  /* 0x000000ff0300720c */ /* 0x000fda0003f06270 */
[----:B------:R-:W-:Y:S02]  /*2d90*/  @!P0 IMAD.MOV.U32 R4, RZ, RZ, 0x0 ;  /* 0x00000000ff048424 */ /* 0x000fe400078e00ff */
[----:B------:R-:W-:Y:S01]  /*2da0*/  @!P0 IMAD.MOV.U32 R5, RZ, RZ, -0x80000 ;  /* 0xfff80000ff058424 */ /* 0x000fe200078e00ff */
[----:B------:R-:W-:Y:S06]  /*2db0*/  @!P0 BRA `(.L_x_73) ;  /* 0x00000000004c8947 */ /* 0x000fec0003800000 */
[----:B------:R-:W-:-:S13]  /*2dc0*/  ISETP.GT.AND P0, PT, R3, 0x7fefffff, PT ;  /* 0x7fefffff0300780c */ /* 0x000fda0003f04270 */
[----:B------:R-:W-:Y:S05]  /*2dd0*/  @P0 BRA `(.L_x_74) ;  /* 0x0000000000400947 */ /* 0x000fea0003800000 */
[----:B------:R-:W-:Y:S01]  /*2de0*/  DMUL R8, R2, 8.11296384146066816958e+31 ;  /* 0x4690000002087828 */ /* 0x000fe20000000000 */
[----:B------:R-:W-:Y:S02]  /*2df0*/  IMAD.MOV.U32 R6, RZ, RZ, RZ ;  /* 0x000000ffff067224 */ /* 0x000fe400078e00ff */
[----:B------:R-:W-:Y:S02]  /*2e00*/  IMAD.MOV.U32 R2, RZ, RZ, 0x0 ;  /* 0x00000000ff027424 */ /* 0x000fe400078e00ff */
[----:B------:R-:W-:Y:S01]  /*2e10*/  IMAD.MOV.U32 R3, RZ, RZ, 0x3fd80000 ;  /* 0x3fd80000ff037424 */ /* 0x000fe200078e00ff */
[----:B------:R-:W0:Y:S02]  /*2e20*/  MUFU.RSQ64H R7, R9 ;  /* 0x0000000900077308 */ /* 0x000e240000001c00 */
[----:B0-----:R-:W-:-:S08]  /*2e30*/  DMUL R4, R6, R6 ;  /* 0x0000000606047228 */ /* 0x001fd00000000000 */
[----:B------:R-:W-:-:S08]  /*2e40*/  DFMA R4, R8, -R4, 1 ;  /* 0x3ff000000804742b */ /* 0x000fd00000000804 */
[----:B------:R-:W-:Y:S02]  /*2e50*/  DFMA R2, R4, R2, 0.5 ;  /* 0x3fe000000402742b */ /* 0x000fe40000000002 */
[----:B------:R-:W-:-:S08]  /*2e60*/  DMUL R4, R6, R4 ;  /* 0x0000000406047228 */ /* 0x000fd00000000000 */
[----:B------:R-:W-:-:S08]  /*2e70*/  DFMA R4, R2, R4, R6 ;  /* 0x000000040204722b */ /* 0x000fd00000000006 */
[----:B------:R-:W-:Y:S02]  /*2e80*/  DMUL R2, R8, R4 ;  /* 0x0000000408027228 */ /* 0x000fe40000000000 */
[----:B------:R-:W-:-:S06]  /*2e90*/  IADD3 R5, PT, PT, R5, -0x100000, RZ ;  /* 0xfff0000005057810 */ /* 0x000fcc0007ffe0ff */
[----:B------:R-:W-:-:S08]  /*2ea0*/  DFMA R8, R2, -R2, R8 ;  /* 0x800000020208722b */ /* 0x000fd00000000008 */
[----:B------:R-:W-:-:S10]  /*2eb0*/  DFMA R4, R4, R8, R2 ;  /* 0x000000080404722b */ /* 0x000fd40000000002 */
[----:B------:R-:W-:Y:S01]  /*2ec0*/  VIADD R5, R5, 0xfcb00000 ;  /* 0xfcb0000005057836 */ /* 0x000fe20000000000 */
[----:B------:R-:W-:Y:S06]  /*2ed0*/  BRA `(.L_x_73) ;  /* 0x0000000000047947 */ /* 0x000fec0003800000 */
.L_x_74:
[----:B------:R-:W-:-:S11]  /*2ee0*/  DADD R4, R2, R2 ;  /* 0x0000000002047229 */ /* 0x000fd60000000002 */
.L_x_73:
[----:B------:R-:W-:Y:S05]  /*2ef0*/  BSYNC.RECONVERGENT B3 ;  /* 0x0000000000037941 */ /* 0x000fea0003800200 */
.L_x_71:
[----:B------:R-:W-:Y:S02]  /*2f00*/  IMAD.MOV.U32 R3, RZ, RZ, R4 ;  /* 0x000000ffff037224 */ /* 0x000fe400078e0004 */
[----:B------:R-:W-:Y:S02]  /*2f10*/  IMAD.MOV.U32 R2, RZ, RZ, R5 ;  /* 0x000000ffff027224 */ /* 0x000fe400078e0005 */
[----:B------:R-:W-:Y:S02]  /*2f20*/  IMAD.MOV.U32 R4, RZ, RZ, R11 ;  /* 0x000000ffff047224 */ /* 0x000fe400078e000b */
[----:B------:R-:W-:-:S04]  /*2f30*/  IMAD.MOV.U32 R5, RZ, RZ, 0x0 ;  /* 0x00000000ff057424 */ /* 0x000fc800078e00ff */
[----:B------:R-:W-:Y:S05]  /*2f40*/  RET.REL.NODEC R4 `(_Z9simulacaoP9particulaid) ;  /* 0xffffffd0042c7950 */ /* 0x000fea0003c3ffff */
        .type           $_Z9simulacaoP9particulaid$__internal_accurate_pow,@function
        .size           $_Z9simulacaoP9particulaid$__internal_accurate_pow,(.L_x_79 - $_Z9simulacaoP9particulaid$__internal_accurate_pow)
$_Z9simulacaoP9particulaid$__internal_accurate_pow:
[----:B------:R-:W-:Y:S01]  /*2f50*/  ISETP.GT.U32.AND P0, PT, R4, 0xfffff, PT ;  /* 0x000fffff0400780c */ /* 0x000fe20003f04070 */
[----:B------:R-:W-:Y:S01]  /*2f60*/  IMAD.MOV.U32 R6, RZ, RZ, R3 ;  /* 0x000000ffff067224 */ /* 0x000fe200078e0003 */
[----:B------:R-:W-:Y:S01]  /*2f70*/  MOV R7, R4 ;  /* 0x0000000400077202 */ /* 0x000fe20000000f00 */
[--C-:B------:R-:W-:Y:S01]  /*2f80*/  IMAD.MOV.U32 R5, RZ, RZ, R4.reuse ;  /* 0x000000ffff057224 */ /* 0x100fe200078e0004 */
[----:B------:R-:W-:Y:S01]  /*2f90*/  UMOV UR4, 0x7d2cafe2 ;  /* 0x7d2cafe200047882 */ /* 0x000fe20000000000 */
[----:B------:R-:W-:Y:S01]  /*2fa0*/  IMAD.MOV.U32 R8, RZ, RZ, RZ ;  /* 0x000000ffff087224 */ /* 0x000fe200078e00ff */
[----:B------:R-:W-:Y:S01]  /*2fb0*/  UMOV UR5, 0x3eb0f5ff ;  /* 0x3eb0f5ff00057882 */ /* 0x000fe20000000000 */
[----:B------:R-:W-:Y:S01]  /*2fc0*/  SHF.R.U32.HI R4, RZ, 0x14, R4 ;  /* 0x00000014ff047819 */ /* 0x000fe20000011604 */
[----:B------:R-:W-:Y:S01]  /*2fd0*/  UMOV UR12, 0x3b39803f ;  /* 0x3b39803f000c7882 */ /* 0x000fe20000000000 */
[----:B------:R-:W-:-:S04]  /*2fe0*/  UMOV UR13, 0x3c7abc9e ;  /* 0x3c7abc9e000d7882 */ /* 0x000fc80000000000 */
[----:B------:R-:W-:-:S10]  /*2ff0*/  @!P0 DMUL R6, R6, 1.80143985094819840000e+16 ;  /* 0x4350000006068828 */ /* 0x000fd40000000000 */
[----:B------:R-:W-:Y:S01]  /*3000*/  @!P0 IMAD.MOV.U32 R5, RZ, RZ, R7 ;  /* 0x000000ffff058224 */ /* 0x000fe200078e0007 */
[----:B------:R-:W-:Y:S01]  /*3010*/  @!P0 LEA.HI R4, R7, 0xffffffca, RZ, 0xc ;  /* 0xffffffca07048811 */ /* 0x000fe200078f60ff */
[----:B------:R-:W-:-:S03]  /*3020*/  @!P0 IMAD.MOV.U32 R3, RZ, RZ, R6 ;  /* 0x000000ffff038224 */ /* 0x000fc600078e0006 */
[----:B------:R-:W-:Y:S01]  /*3030*/  LOP3.LUT R5, R5, 0x800fffff, RZ, 0xc0, !PT ;  /* 0x800fffff05057812 */ /* 0x000fe200078ec0ff */
[----:B------:R-:W-:-:S03]  /*3040*/  IMAD.MOV.U32 R38, RZ, RZ, R3 ;  /* 0x000000ffff267224 */ /* 0x000fc600078e0003 */
[----:B------:R-:W-:-:S04]  /*3050*/  LOP3.LUT R5, R5, 0x3ff00000, RZ, 0xfc, !PT ;  /* 0x3ff0000005057812 */ /* 0x000fc800078efcff */
[----:B------:R-:W-:Y:S01]  /*3060*/  ISETP.GE.U32.AND P1, PT, R5, 0x3ff6a09f, PT ;  /* 0x3ff6a09f0500780c */ /* 0x000fe20003f26070 */
[----:B------:R-:W-:-:S12]  /*3070*/  IMAD.MOV.U32 R39, RZ, RZ, R5 ;  /* 0x000000ffff277224 */ /* 0x000fd800078e0005 */
[----:B------:R-:W-:-:S05]  /*3080*/  @P1 VIADD R3, R39, 0xfff00000 ;  /* 0xfff0000027031836 */ /* 0x000fca0000000000 */
[----:B------:R-:W-:Y:S01]  /*3090*/  @P1 MOV R39, R3 ;  /* 0x0000000300271202 */ /* 0x000fe20000000f00 */
[C---:B------:R-:W-:Y:S01]  /*30a0*/  VIADD R3, R4.reuse, 0xfffffc01 ;  /* 0xfffffc0104037836 */ /* 0x040fe20000000000 */
[----:B------:R-:W-:-:S04]  /*30b0*/  @P1 IADD3 R3, PT, PT, R4, -0x3fe, RZ ;  /* 0xfffffc0204031810 */ /* 0x000fc80007ffe0ff */
[C---:B------:R-:W-:Y:S02]  /*30c0*/  DADD R36, R38.reuse, 1 ;  /* 0x3ff0000026247429 */ /* 0x040fe40000000000 */
[----:B------:R-:W-:-:S04]  /*30d0*/  DADD R38, R38, -1 ;  /* 0xbff0000026267429 */ /* 0x000fc80000000000 */
[----:B------:R-:W0:Y:S02]  /*30e0*/  MUFU.RCP64H R9, R37 ;  /* 0x0000002500097308 */ /* 0x000e240000001800 */
[----:B0-----:R-:W-:-:S08]  /*30f0*/  DFMA R36, -R36, R8, 1 ;  /* 0x3ff000002424742b */ /* 0x001fd00000000108 */
[----:B------:R-:W-:-:S08]  /*3100*/  DFMA R36, R36, R36, R36 ;  /* 0x000000242424722b */ /* 0x000fd00000000024 */
[----:B------:R-:W-:Y:S01]  /*3110*/  DFMA R36, R8, R36, R8 ;  /* 0x000000240824722b */ /* 0x000fe20000000008 */
[----:B------:R-:W-:Y:S02]  /*3120*/  IMAD.MOV.U32 R8, RZ, RZ, 0x41ad3b5a ;  /* 0x41ad3b5aff087424 */ /* 0x000fe400078e00ff */
[----:B------:R-:W-:-:S05]  /*3130*/  IMAD.MOV.U32 R9, RZ, RZ, 0x3ed0f5d2 ;  /* 0x3ed0f5d2ff097424 */ /* 0x000fca00078e00ff */
[----:B------:R-:W-:-:S08]  /*3140*/  DMUL R40, R38, R36 ;  /* 0x0000002426287228 */ /* 0x000fd00000000000 */
[----:B------:R-:W-:-:S08]  /*3150*/  DFMA R40, R38, R36, R40 ;  /* 0x000000242628722b */ /* 0x000fd00000000028 */
[----:B------:R-:W-:-:S08]  /*3160*/  DMUL R42, R40, R40 ;  /* 0x00000028282a7228 */ /* 0x000fd00000000000 */
[----:B------:R-:W-:Y:S01]  /*3170*/  DFMA R8, R42, UR4, R8 ;  /* 0x000000042a087c2b */ /* 0x000fe20008000008 */
[----:B------:R-:W-:Y:S01]  /*3180*/  UMOV UR4, 0x75488a3f ;  /* 0x75488a3f00047882 */ /* 0x000fe20000000000 */
[----:B------:R-:W-:-:S06]  /*3190*/  UMOV UR5, 0x3ef3b20a ;  /* 0x3ef3b20a00057882 */ /* 0x000fcc0000000000 */
[----:B------:R-:W-:Y:S01]  /*31a0*/  DFMA R10, R42, R8, UR4 ;  /* 0x000000042a0a7e2b */ /* 0x000fe20008000008 */
[----:B------:R-:W-:Y:S01]  /*31b0*/  UMOV UR4, 0xe4faecd5 ;  /* 0xe4faecd500047882 */ /* 0x000fe20000000000 */
[----:B------:R-:W-:Y:S01]  /*31c0*/  UMOV UR5, 0x3f1745cd ;  /* 0x3f1745cd00057882 */ /* 0x000fe20000000000 */
[----:B------:R-:W-:-:S05]  /*31d0*/  DADD R8, R38, -R40 ;  /* 0x0000000026087229 */ /* 0x000fca0000000828 */
[----:B------:R-:W-:Y:S01]  /*31e0*/  DFMA R10, R42, R10, UR4 ;  /* 0x000000042a0a7e2b */ /* 0x000fe2000800000a */
[----:B------:R-:W-:Y:S01]  /*31f0*/  UMOV UR4, 0x258a578b ;  /* 0x258a578b00047882 */ /* 0x000fe20000000000 */
[----:B------:R-:W-:Y:S01]  /*3200*/  UMOV UR5, 0x3f3c71c7 ;  /* 0x3f3c71c700057882 */ /* 0x000fe20000000000 */
[----:B------:R-:W-:-:S05]  /*3210*/  DADD R8, R8, R8 ;  /* 0x0000000008087229 */ /* 0x000fca0000000008 */
[----:B------:R-:W-:Y:S01]  /*3220*/  DFMA R10, R42, R10, UR4 ;  /* 0x000000042a0a7e2b */ /* 0x000fe2000800000a */
[----:B------:R-:W-:Y:S01]  /*3230*/  UMOV UR4, 0x9242b910 ;  /* 0x9242b91000047882 */ /* 0x000fe20000000000 */
[----:B------:R-:W-:Y:S01]  /*3240*/  UMOV UR5, 0x3f624924 ;  /* 0x3f62492400057882 */ /* 0x000fe20000000000 */
[----:B------:R-:W-:-:S05]  /*3250*/  DFMA R8, R38, -R40, R8 ;  /* 0x800000282608722b */ /* 0x000fca0000000008 */
[----:B------:R-:W-:Y:S01]  /*3260*/  DFMA R10, R42, R10, UR4 ;  /* 0x000000042a0a7e2b */ /* 0x000fe2000800000a */
[----:B------:R-:W-:Y:S01]  /*3270*/  UMOV UR4, 0x99999dfb ;  /* 0x99999dfb00047882 */ /* 0x000fe20000000000 */
[----:B------:R-:W-:Y:S01]  /*3280*/  UMOV UR5, 0x3f899999 ;  /* 0x3f89999900057882 */ /* 0x000fe20000000000 */
[----:B------:R-:W-:-:S05]  /*3290*/  DMUL R8, R36, R8 ;  /* 0x0000000824087228 */ /* 0x000fca0000000000 */
[----:B------:R-:W-:Y:S01]  /*32a0*/  DFMA R10, R42, R10, UR4 ;  /* 0x000000042a0a7e2b */ /* 0x000fe2000800000a */
[----:B------:R-:W-:Y:S01]  /*32b0*/  UMOV UR4, 0x55555555 ;  /* 0x5555555500047882 */ /* 0x000fe20000000000 */
[----:B------:R-:W-:-:S03]  /*32c0*/  UMOV UR5, 0x3fb55555 ;  /* 0x3fb5555500057882 */ /* 0x000fc60000000000 */
[----:B------:R-:W-:Y:S02]  /*32d0*/  VIADD R45, R9, 0x100000 ;  /* 0x00100000092d7836 */ /* 0x000fe40000000000 */
[----:B------:R-:W-:Y:S01]  /*32e0*/  IMAD.MOV.U32 R44, RZ, RZ, R8 ;  /* 0x000000ffff2c7224 */ /* 0x000fe200078e0008 */
[----:B------:R-:W-:-:S08]  /*32f0*/  DFMA R38, R42, R10, UR4 ;  /* 0x000000042a267e2b */ /* 0x000fd0000800000a */
[----:B------:R-:W-:Y:S01]  /*3300*/  DADD R36, -R38, UR4 ;  /* 0x0000000426247e29 */ /* 0x000fe20008000100 */
[----:B------:R-:W-:Y:S01]  /*3310*/  UMOV UR4, 0xb9e7b0 ;  /* 0x00b9e7b000047882 */ /* 0x000fe20000000000 */
[----:B------:R-:W-:-:S06]  /*3320*/  UMOV UR5, 0x3c46a4cb ;  /* 0x3c46a4cb00057882 */ /* 0x000fcc0000000000 */
[----:B------:R-:W-:Y:S02]  /*3330*/  DFMA R36, R42, R10, R36 ;  /* 0x0000000a2a24722b */ /* 0x000fe40000000024 */
[----:B------:R-:W-:-:S06]  /*3340*/  DMUL R10, R40, R40 ;  /* 0x00000028280a7228 */ /* 0x000fcc0000000000 */
[----:B------:R-:W-:Y:S01]  /*3350*/  DADD R36, R36, -UR4 ;  /* 0x8000000424247e29 */ /* 0x000fe20008000000 */
[----:B------:R-:W-:Y:S01]  /*3360*/  UMOV UR4, 0x80000000 ;  /* 0x8000000000047882 */ /* 0x000fe20000000000 */
[C---:B------:R-:W-:Y:S01]  /*3370*/  DFMA R6, R40.reuse, R40, -R10 ;  /* 0x000000282806722b */ /* 0x040fe2000000080a */
[----:B------:R-:W-:Y:S01]  /*3380*/  UMOV UR5, 0x43300000 ;  /* 0x4330000000057882 */ /* 0x000fe20000000000 */
[----:B------:R-:W-:-:S06]  /*3390*/  DMUL R42, R40, R10 ;  /* 0x0000000a282a7228 */ /* 0x000fcc0000000000 */
[C---:B------:R-:W-:Y:S02]  /*33a0*/  DFMA R44, R40.reuse, R44, R6 ;  /* 0x0000002c282c722b */ /* 0x040fe40000000006 */
[----:B------:R-:W-:-:S08]  /*33b0*/  DFMA R6, R40, R10, -R42 ;  /* 0x0000000a2806722b */ /* 0x000fd0000000082a */
[----:B------:R-:W-:Y:S02]  /*33c0*/  DFMA R6, R8, R10, R6 ;  /* 0x0000000a0806722b */ /* 0x000fe40000000006 */
[----:B------:R-:W-:-:S06]  /*33d0*/  DADD R10, R38, R36 ;  /* 0x00000000260a7229 */ /* 0x000fcc0000000024 */
[----:B------:R-:W-:Y:S02]  /*33e0*/  DFMA R6, R40, R44, R6 ;  /* 0x0000002c2806722b */ /* 0x000fe40000000006 */
[----:B------:R-:W-:Y:S02]  /*33f0*/  DADD R44, R38, -R10 ;  /* 0x00000000262c7229 */ /* 0x000fe4000000080a */
[----:B------:R-:W-:-:S06]  /*3400*/  DMUL R38, R10, R42 ;  /* 0x0000002a0a267228 */ /* 0x000fcc0000000000 */
[----:B------:R-:W-:Y:S02]  /*3410*/  DADD R44, R36, R44 ;  /* 0x00000000242c7229 */ /* 0x000fe4000000002c */
[----:B------:R-:W-:-:S08]  /*3420*/  DFMA R36, R10, R42, -R38 ;  /* 0x0000002a0a24722b */ /* 0x000fd00000000826 */
[----:B------:R-:W-:-:S08]  /*3430*/  DFMA R6, R10, R6, R36 ;  /* 0x000000060a06722b */ /* 0x000fd00000000024 */
[----:B------:R-:W-:-:S08]  /*3440*/  DFMA R44, R44, R42, R6 ;  /* 0x0000002a2c2c722b */ /* 0x000fd00000000006 */
[----:B------:R-:W-:-:S08]  /*3450*/  DADD R10, R38, R44 ;  /* 0x00000000260a7229 */ /* 0x000fd0000000002c */
[--C-:B------:R-:W-:Y:S02]  /*3460*/  DADD R6, R40, R10.reuse ;  /* 0x0000000028067229 */ /* 0x100fe4000000000a */
[----:B------:R-:W-:-:S06]  /*3470*/  DADD R38, R38, -R10 ;  /* 0x0000000026267229 */ /* 0x000fcc000000080a */
[----:B------:R-:W-:Y:S02]  /*3480*/  DADD R40, R40, -R6 ;  /* 0x0000000028287229 */ /* 0x000fe40000000806 */
[----:B------:R-:W-:-:S06]  /*3490*/  DADD R38, R44, R38 ;  /* 0x000000002c267229 */ /* 0x000fcc0000000026 */
[----:B------:R-:W-:Y:S01]  /*34a0*/  DADD R40, R10, R40 ;  /* 0x000000000a287229 */ /* 0x000fe20000000028 */
[----:B------:R-:W-:Y:S01]  /*34b0*/  LOP3.LUT R10, R3, 0x80000000, RZ, 0x3c, !PT ;  /* 0x80000000030a7812 */ /* 0x000fe200078e3cff */
[----:B------:R-:W-:-:S06]  /*34c0*/  IMAD.MOV.U32 R11, RZ, RZ, 0x43300000 ;  /* 0x43300000ff0b7424 */ /* 0x000fcc00078e00ff */
[----:B------:R-:W-:Y:S02]  /*34d0*/  DADD R38, R38, R40 ;  /* 0x0000000026267229 */ /* 0x000fe40000000028 */
[----:B------:R-:W-:Y:S01]  /*34e0*/  DADD R10, R10, -UR4 ;  /* 0x800000040a0a7e29 */ /* 0x000fe20008000000 */
[----:B------:R-:W-:Y:S01]  /*34f0*/  UMOV UR4, 0xfefa39ef ;  /* 0xfefa39ef00047882 */ /* 0x000fe20000000000 */
[----:B------:R-:W-:-:S04]  /*3500*/  UMOV UR5, 0x3fe62e42 ;  /* 0x3fe62e4200057882 */ /* 0x000fc80000000000 */
[----:B------:R-:W-:-:S08]  /*3510*/  DADD R8, R8, R38 ;  /* 0x0000000008087229 */ /* 0x000fd00000000026 */
[----:B------:R-:W-:-:S08]  /*3520*/  DADD R36, R6, R8 ;  /* 0x0000000006247229 */ /* 0x000fd00000000008 */
[--C-:B------:R-:W-:Y:S02]  /*3530*/  DFMA R4, R10, UR4, R36.reuse ;  /* 0x000000040a047c2b */ /* 0x100fe40008000024 */
[----:B------:R-:W-:-:S06]  /*3540*/  DADD R38, R6, -R36 ;  /* 0x0000000006267229 */ /* 0x000fcc0000000824 */
[----:B------:R-:W-:Y:S02]  /*3550*/  DFMA R6, R10, -UR4, R4 ;  /* 0x800000040a067c2b */ /* 0x000fe40008000004 */
[----:B------:R-:W-:-:S06]  /*3560*/  DADD R38, R8, R38 ;  /* 0x0000000008267229 */ /* 0x000fcc0000000026 */
[----:B------:R-:W-:-:S08]  /*3570*/  DADD R6, -R36, R6 ;  /* 0x0000000024067229 */ /* 0x000fd00000000106 */
[----:B------:R-:W-:-:S08]  /*3580*/  DADD R6, R38, -R6 ;  /* 0x0000000026067229 */ /* 0x000fd00000000806 */
[----:B------:R-:W-:-:S08]  /*3590*/  DFMA R8, R10, UR12, R6 ;  /* 0x0000000c0a087c2b */ /* 0x000fd00008000006 */
[----:B------:R-:W-:-:S08]  /*35a0*/  DADD R6, R4, R8 ;  /* 0x0000000004067229 */ /* 0x000fd00000000008 */
[----:B------:R-:W-:Y:S02]  /*35b0*/  DADD R4, R4, -R6 ;  /* 0x0000000004047229 */ /* 0x000fe40000000806 */
[----:B------:R-:W-:-:S06]  /*35c0*/  DMUL R10, R6, 2 ;  /* 0x40000000060a7828 */ /* 0x000fcc0000000000 */
[----:B------:R-:W-:Y:S02]  /*35d0*/  DADD R8, R8, R4 ;  /* 0x0000000008087229 */ /* 0x000fe40000000004 */
[----:B------:R-:W-:Y:S01]  /*35e0*/  DFMA R6, R6, 2, -R10 ;  /* 0x400000000606782b */ /* 0x000fe2000000080a */
[----:B------:R-:W-:Y:S02]  /*35f0*/  IMAD.MOV.U32 R4, RZ, RZ, 0x652b82fe ;  /* 0x652b82feff047424 */ /* 0x000fe400078e00ff */
[----:B------:R-:W-:-:S05]  /*3600*/  IMAD.MOV.U32 R5, RZ, RZ, 0x3ff71547 ;  /* 0x3ff71547ff057424 */ /* 0x000fca00078e00ff */
[----:B------:R-:W-:-:S08]  /*3610*/  DFMA R8, R8, 2, R6 ;  /* 0x400000000808782b */ /* 0x000fd00000000006 */
[----:B------:R-:W-:-:S08]  /*3620*/  DADD R36, R10, R8 ;  /* 0x000000000a247229 */ /* 0x000fd00000000008 */
[----:B------:R-:W-:Y:S02]  /*3630*/  DFMA R4, R36, R4, 6.75539944105574400000e+15 ;  /* 0x433800002404742b */ /* 0x000fe40000000004 */
[----:B------:R-:W-:Y:S01]  /*3640*/  FSETP.GEU.AND P0, PT, |R37|, 4.1917929649353027344, PT ;  /* 0x4086232b2500780b */ /* 0x000fe20003f0e200 */
[----:B------:R-:W-:-:S05]  /*3650*/  DADD R10, R10, -R36 ;  /* 0x000000000a0a7229 */ /* 0x000fca0000000824 */
[----:B------:R-:W-:-:S03]  /*3660*/  DADD R6, R4, -6.75539944105574400000e+15 ;  /* 0xc338000004067429 */ /* 0x000fc60000000000 */
[----:B------:R-:W-:-:S05]  /*3670*/  DADD R8, R8, R10 ;  /* 0x0000000008087229 */ /* 0x000fca000000000a */
[----:B------:R-:W-:Y:S01]  /*3680*/  DFMA R38, R6, -UR4, R36 ;  /* 0x8000000406267c2b */ /* 0x000fe20008000024 */
[----:B------:R-:W-:Y:S01]  /*3690*/  UMOV UR4, 0x3b39803f ;  /* 0x3b39803f00047882 */ /* 0x000fe20000000000 */
[----:B------:R-:W-:-:S06]  /*36a0*/  UMOV UR5, 0x3c7abc9e ;  /* 0x3c7abc9e00057882 */ /* 0x000fcc0000000000 */
[----:B------:R-:W-:Y:S01]  /*36b0*/  DFMA R38, R6, -UR4, R38 ;  /* 0x8000000406267c2b */ /* 0x000fe20008000026 */
[----:B------:R-:W-:Y:S01]  /*36c0*/  UMOV UR4, 0x69ce2bdf ;  /* 0x69ce2bdf00047882 */ /* 0x000fe20000000000 */
[----:B------:R-:W-:Y:S01]  /*36d0*/  IMAD.MOV.U32 R6, RZ, RZ, -0x35dec16 ;  /* 0xfca213eaff067424 */ /* 0x000fe200078e00ff */
[----:B------:R-:W-:Y:S01]  /*36e0*/  UMOV UR5, 0x3e5ade15 ;  /* 0x3e5ade1500057882 */ /* 0x000fe20000000000 */
[----:B------:R-:W-:-:S06]  /*36f0*/  IMAD.MOV.U32 R7, RZ, RZ, 0x3e928af3 ;  /* 0x3e928af3ff077424 */ /* 0x000fcc00078e00ff */
[----:B------:R-:W-:Y:S01]  /*3700*/  DFMA R6, R38, UR4, R6 ;  /* 0x0000000426067c2b */ /* 0x000fe20008000006 */
[----:B------:R-:W-:Y:S01]  /*3710*/  UMOV UR4, 0x62401315 ;  /* 0x6240131500047882 */ /* 0x000fe20000000000 */
[----:B------:R-:W-:-:S06]  /*3720*/  UMOV UR5, 0x3ec71dee ;  /* 0x3ec71dee00057882 */ /* 0x000fcc0000000000 */
[----:B------:R-:W-:Y:S01]  /*3730*/  DFMA R6, R38, R6, UR4 ;  /* 0x0000000426067e2b */ /* 0x000fe20008000006 */
        /* <DEDUP_REMOVED lines=20> */
[----:B------:R-:W-:-:S08]  /*3880*/  DFMA R6, R38, R6, UR4 ;  /* 0x0000000426067e2b */ /* 0x000fd00008000006 */
[----:B------:R-:W-:-:S08]  /*3890*/  DFMA R6, R38, R6, 1 ;  /* 0x3ff000002606742b */ /* 0x000fd00000000006 */
[----:B------:R-:W-:-:S10]  /*38a0*/  DFMA R6, R38, R6, 1 ;  /* 0x3ff000002606742b */ /* 0x000fd40000000006 */
[----:B------:R-:W-:Y:S01]  /*38b0*/  IMAD R11, R4, 0x100000, R7 ;  /* 0x00100000040b7824 */ /* 0x000fe200078e0207 */
[----:B------:R-:W-:Y:S01]  /*38c0*/  MOV R10, R6 ;  /* 0x00000006000a7202 */ /* 0x000fe20000000f00 */
[----:B------:R-:W-:Y:S06]  /*38d0*/  @!P0 BRA `(.L_x_75) ;  /* 0x0000000000308947 */ /* 0x000fec0003800000 */
[----:B------:R-:W-:Y:S01]  /*38e0*/  FSETP.GEU.AND P1, PT, |R37|, 4.2275390625, PT ;  /* 0x408748002500780b */ /* 0x000fe20003f2e200 */
[C---:B------:R-:W-:Y:S02]  /*38f0*/  DADD R10, R36.reuse, +INF ;  /* 0x7ff00000240a7429 */ /* 0x040fe40000000000 */
[----:B------:R-:W-:-:S08]  /*3900*/  DSETP.GEU.AND P0, PT, R36, RZ, PT ;  /* 0x000000ff2400722a */ /* 0x000fd00003f0e000 */
[----:B------:R-:W-:Y:S02]  /*3910*/  FSEL R10, R10, RZ, P0 ;  /* 0x000000ff0a0a7208 */ /* 0x000fe40000000000 */
[----:B------:R-:W-:Y:S02]  /*3920*/  @!P1 LEA.HI R3, R4, R4, RZ, 0x1 ;  /* 0x0000000404039211 */ /* 0x000fe400078f08ff */
[----:B------:R-:W-:Y:S02]  /*3930*/  FSEL R11, R11, RZ, P0 ;  /* 0x000000ff0b0b7208 */ /* 0x000fe40000000000 */
[----:B------:R-:W-:-:S05]  /*3940*/  @!P1 SHF.R.S32.HI R3, RZ, 0x1, R3 ;  /* 0x00000001ff039819 */ /* 0x000fca0000011403 */
[----:B------:R-:W-:Y:S02]  /*3950*/  @!P1 IMAD.IADD R4, R4, 0x1, -R3 ;  /* 0x0000000104049824 */ /* 0x000fe400078e0a03 */
[----:B------:R-:W-:-:S03]  /*3960*/  @!P1 IMAD R7, R3, 0x100000, R7 ;  /* 0x0010000003079824 */ /* 0x000fc600078e0207 */
[----:B------:R-:W-:Y:S01]  /*3970*/  @!P1 LEA R5, R4, 0x3ff00000, 0x14 ;  /* 0x3ff0000004059811 */ /* 0x000fe200078ea0ff */
[----:B------:R-:W-:-:S06]  /*3980*/  @!P1 IMAD.MOV.U32 R4, RZ, RZ, RZ ;  /* 0x000000ffff049224 */ /* 0x000fcc00078e00ff */
[----:B------:R-:W-:-:S11]  /*3990*/  @!P1 DMUL R10, R6, R4 ;  /* 0x00000004060a9228 */ /* 0x000fd60000000000 */
.L_x_75:
[----:B------:R-:W-:Y:S01]  /*39a0*/  DFMA R8, R8, R10, R10 ;  /* 0x0000000a0808722b */ /* 0x000fe2000000000a */
[----:B------:R-:W-:Y:S01]  /*39b0*/  IMAD.MOV.U32 R6, RZ, RZ, R2 ;  /* 0x000000ffff067224 */ /* 0x000fe200078e0002 */
[----:B------:R-:W-:Y:S01]  /*39c0*/  DSETP.NEU.AND P0, PT, |R10|, +INF , PT ;  /* 0x7ff000000a00742a */ /* 0x000fe20003f0d200 */
[----:B------:R-:W-:-:S07]  /*39d0*/  IMAD.MOV.U32 R7, RZ, RZ, 0x0 ;  /* 0x00000000ff077424 */ /* 0x000fce00078e00ff */
[----:B------:R-:W-:Y:S02]  /*39e0*/  FSEL R4, R10, R8, !P0 ;  /* 0x000000080a047208 */ /* 0x000fe40004000000 */
[----:B------:R-:W-:Y:S01]  /*39f0*/  FSEL R3, R11, R9, !P0 ;  /* 0x000000090b037208 */ /* 0x000fe20004000000 */
[----:B------:R-:W-:Y:S06]  /*3a00*/  RET.REL.NODEC R6 `(_Z9simulacaoP9particulaid) ;  /* 0xffffffc4067c7950 */ /* 0x000fec0003c3ffff */
.L_x_76:
[----:B------:R-:W-:-:S00]  /*3a10*/  BRA `(.L_x_76) ;  /* 0xfffffffc00fc7947 */ /* 0x000fc0000383ffff */
[----:B------:R-:W-:-:S00]  /*3a20*/  NOP ;  /* 0x0000000000007918 */ /* 0x000fc00000000000 */
        /* <DEDUP_REMOVED lines=13> */
.L_x_79:


//--------------------- .nv.shared.reserved.0     --------------------------
	.section	.nv.shared.reserved.0,"aw",@nobits
	.weak		__nv_reservedSMEM_offset_0_alias
	.size		__nv_reservedSMEM_offset_0_alias, 0, 64
	.other		__nv_reservedSMEM_offset_0_alias,@"STO_CUDA_RESERVED_SHARED STV_DEFAULT"
__nv_reservedSMEM_offset_0_alias:
	.zero		0
	.zero		64


//--------------------- .nv.constant0._Z9simulacaoP9particulaid --------------------------
	.section	.nv.constant0._Z9simulacaoP9particulaid,"a",@progbits
	.sectionflags	@""
	.align	4
.nv.constant0._Z9simulacaoP9particulaid:
	.zero		920


//--------------------- SYMBOLS --------------------------

	.type		.nv.reservedSmem.offset0,@object
	.size		.nv.reservedSmem.offset0,0x4
